//
// Generated by NVIDIA NVVM Compiler
//
// Compiler Build ID: CL-36424714
// Cuda compilation tools, release 13.0, V13.0.88
// Based on NVVM 20.0.0
//

.version 9.0
.target sm_100
.address_size 64

	// .globl	_Z10cal_phase1ii
.const .align 8 .u64 Dist;
.const .align 8 .u64 pitch;
// _ZZ10cal_phase1iiE10block_dist has been demoted
// _ZZ10cal_phase2iiE10block_dist has been demoted
// _ZZ10cal_phase2iiE10pivot_dist has been demoted
// _ZZ10cal_phase3iiE10block_dist has been demoted
// _ZZ10cal_phase3iiE10pvRow_dist has been demoted
// _ZZ10cal_phase3iiE10pvCol_dist has been demoted

.visible .entry _Z10cal_phase1ii(
	.param .u32 _Z10cal_phase1ii_param_0,
	.param .u32 _Z10cal_phase1ii_param_1
)
{
	.reg .pred 	%p<11>;
	.reg .b32 	%r<72>;
	.reg .b64 	%rd<5>;
	// demoted variable
	.shared .align 4 .b8 _ZZ10cal_phase1iiE10block_dist[6400];
	ld.param.u32 	%r30, [_Z10cal_phase1ii_param_0];
	ld.param.u32 	%r31, [_Z10cal_phase1ii_param_1];
	mov.u32 	%r1, %tid.x;
	mov.u32 	%r2, %tid.y;
	ld.const.u32 	%r32, [pitch];
	add.s32 	%r33, %r31, %r1;
	mad.lo.s32 	%r34, %r2, %r32, %r33;
	ld.const.u64 	%rd2, [Dist];
	cvta.to.global.u64 	%rd3, %rd2;
	mul.wide.s32 	%rd4, %r34, 4;
	add.s64 	%rd1, %rd3, %rd4;
	ld.global.u32 	%r35, [%rd1];
	mov.u32 	%r36, _ZZ10cal_phase1iiE10block_dist;
	mad.lo.s32 	%r37, %r2, 160, %r36;
	shl.b32 	%r38, %r1, 2;
	add.s32 	%r3, %r37, %r38;
	st.shared.u32 	[%r3], %r35;
	bar.sync 	0;
	setp.lt.s32 	%p1, %r30, 1;
	@%p1 bra 	$L__BB0_17;
	and.b32  	%r4, %r30, 3;
	setp.lt.u32 	%p2, %r30, 4;
	mov.b32 	%r68, 0;
	@%p2 bra 	$L__BB0_12;
	and.b32  	%r68, %r30, 2147483644;
	neg.s32 	%r67, %r68;
	add.s32 	%r66, %r37, 8;
	add.s32 	%r43, %r38, %r36;
	add.s32 	%r65, %r43, 320;
$L__BB0_3:
	ld.shared.u32 	%r44, [%r66+-8];
	ld.shared.u32 	%r45, [%r65+-320];
	add.s32 	%r12, %r45, %r44;
	ld.shared.u32 	%r46, [%r3];
	setp.le.u32 	%p3, %r46, %r12;
	@%p3 bra 	$L__BB0_5;
	st.shared.u32 	[%r3], %r12;
$L__BB0_5:
	bar.sync 	0;
	ld.shared.u32 	%r47, [%r66+-4];
	ld.shared.u32 	%r48, [%r65+-160];
	add.s32 	%r13, %r48, %r47;
	ld.shared.u32 	%r49, [%r3];
	setp.le.u32 	%p4, %r49, %r13;
	@%p4 bra 	$L__BB0_7;
	st.shared.u32 	[%r3], %r13;
$L__BB0_7:
	bar.sync 	0;
	ld.shared.u32 	%r50, [%r66];
	ld.shared.u32 	%r51, [%r65];
	add.s32 	%r14, %r51, %r50;
	ld.shared.u32 	%r52, [%r3];
	setp.le.u32 	%p5, %r52, %r14;
	@%p5 bra 	$L__BB0_9;
	st.shared.u32 	[%r3], %r14;
$L__BB0_9:
	bar.sync 	0;
	ld.shared.u32 	%r53, [%r66+4];
	ld.shared.u32 	%r54, [%r65+160];
	add.s32 	%r15, %r54, %r53;
	ld.shared.u32 	%r55, [%r3];
	setp.le.u32 	%p6, %r55, %r15;
	@%p6 bra 	$L__BB0_11;
	st.shared.u32 	[%r3], %r15;
$L__BB0_11:
	bar.sync 	0;
	add.s32 	%r67, %r67, 4;
	add.s32 	%r66, %r66, 16;
	add.s32 	%r65, %r65, 640;
	setp.ne.s32 	%p7, %r67, 0;
	@%p7 bra 	$L__BB0_3;
$L__BB0_12:
	setp.eq.s32 	%p8, %r4, 0;
	@%p8 bra 	$L__BB0_17;
	mad.lo.s32 	%r57, %r68, 160, %r38;
	add.s32 	%r71, %r36, %r57;
	shl.b32 	%r59, %r68, 2;
	mad.lo.s32 	%r60, %r2, 160, %r59;
	add.s32 	%r70, %r36, %r60;
	neg.s32 	%r69, %r4;
$L__BB0_14:
	.pragma "nounroll";
	ld.shared.u32 	%r61, [%r70];
	ld.shared.u32 	%r62, [%r71];
	add.s32 	%r26, %r62, %r61;
	ld.shared.u32 	%r63, [%r3];
	setp.le.u32 	%p9, %r63, %r26;
	@%p9 bra 	$L__BB0_16;
	st.shared.u32 	[%r3], %r26;
$L__BB0_16:
	bar.sync 	0;
	add.s32 	%r71, %r71, 160;
	add.s32 	%r70, %r70, 4;
	add.s32 	%r69, %r69, 1;
	setp.ne.s32 	%p10, %r69, 0;
	@%p10 bra 	$L__BB0_14;
$L__BB0_17:
	ld.shared.u32 	%r64, [%r3];
	st.global.u32 	[%rd1], %r64;
	ret;

}
	// .globl	_Z10cal_phase2ii
.visible .entry _Z10cal_phase2ii(
	.param .u32 _Z10cal_phase2ii_param_0,
	.param .u32 _Z10cal_phase2ii_param_1
)
{
	.reg .pred 	%p<13>;
	.reg .b32 	%r<95>;
	.reg .b64 	%rd<7>;
	// demoted variable
	.shared .align 4 .b8 _ZZ10cal_phase2iiE10block_dist[6400];
	// demoted variable
	.shared .align 4 .b8 _ZZ10cal_phase2iiE10pivot_dist[6400];
	ld.param.u32 	%r40, [_Z10cal_phase2ii_param_0];
	ld.param.u32 	%r41, [_Z10cal_phase2ii_param_1];
	mov.u32 	%r1, %tid.x;
	mov.u32 	%r2, %tid.y;
	mov.u32 	%r3, %ntid.x;
	mul.lo.s32 	%r42, %r41, %r3;
	ld.const.u32 	%r4, [pitch];
	add.s32 	%r43, %r42, %r2;
	mul.lo.s32 	%r5, %r43, %r4;
	add.s32 	%r6, %r42, %r1;
	mov.u32 	%r7, %ctaid.x;
	setp.eq.s32 	%p1, %r7, %r41;
	@%p1 bra 	$L__BB1_22;
	add.s32 	%r44, %r5, %r6;
	ld.const.u64 	%rd3, [Dist];
	cvta.to.global.u64 	%rd1, %rd3;
	mul.wide.s32 	%rd4, %r44, 4;
	add.s64 	%rd5, %rd1, %rd4;
	ld.global.u32 	%r45, [%rd5];
	mov.u32 	%r87, _ZZ10cal_phase2iiE10pivot_dist;
	mad.lo.s32 	%r47, %r2, 160, %r87;
	shl.b32 	%r48, %r1, 2;
	add.s32 	%r49, %r47, %r48;
	st.shared.u32 	[%r49], %r45;
	mov.u32 	%r50, %ctaid.y;
	setp.ne.s32 	%p2, %r50, 0;
	@%p2 bra 	$L__BB1_3;
	mad.lo.s32 	%r56, %r3, %r7, %r1;
	add.s32 	%r85, %r56, %r5;
	mov.u32 	%r87, _ZZ10cal_phase2iiE10block_dist;
	mov.u32 	%r86, _ZZ10cal_phase2iiE10pivot_dist;
	bra.uni 	$L__BB1_4;
$L__BB1_3:
	mad.lo.s32 	%r53, %r3, %r7, %r2;
	mad.lo.s32 	%r85, %r53, %r4, %r6;
	mov.u32 	%r86, _ZZ10cal_phase2iiE10block_dist;
$L__BB1_4:
	mul.wide.s32 	%rd6, %r85, 4;
	add.s64 	%rd2, %rd1, %rd6;
	ld.global.u32 	%r57, [%rd2];
	mov.u32 	%r58, _ZZ10cal_phase2iiE10block_dist;
	mad.lo.s32 	%r59, %r2, 160, %r58;
	add.s32 	%r13, %r59, %r48;
	st.shared.u32 	[%r13], %r57;
	bar.sync 	0;
	setp.lt.s32 	%p3, %r40, 1;
	@%p3 bra 	$L__BB1_21;
	and.b32  	%r14, %r40, 3;
	setp.lt.u32 	%p4, %r40, 4;
	mov.b32 	%r91, 0;
	@%p4 bra 	$L__BB1_16;
	and.b32  	%r91, %r40, 2147483644;
	neg.s32 	%r90, %r91;
	mad.lo.s32 	%r62, %r2, 160, %r86;
	add.s32 	%r89, %r62, 8;
	add.s32 	%r64, %r48, %r87;
	add.s32 	%r88, %r64, 320;
$L__BB1_7:
	ld.shared.u32 	%r65, [%r89+-8];
	ld.shared.u32 	%r66, [%r88+-320];
	add.s32 	%r22, %r66, %r65;
	ld.shared.u32 	%r67, [%r13];
	setp.le.u32 	%p5, %r67, %r22;
	@%p5 bra 	$L__BB1_9;
	st.shared.u32 	[%r13], %r22;
$L__BB1_9:
	bar.sync 	0;
	ld.shared.u32 	%r68, [%r89+-4];
	ld.shared.u32 	%r69, [%r88+-160];
	add.s32 	%r23, %r69, %r68;
	ld.shared.u32 	%r70, [%r13];
	setp.le.u32 	%p6, %r70, %r23;
	@%p6 bra 	$L__BB1_11;
	st.shared.u32 	[%r13], %r23;
$L__BB1_11:
	bar.sync 	0;
	ld.shared.u32 	%r71, [%r89];
	ld.shared.u32 	%r72, [%r88];
	add.s32 	%r24, %r72, %r71;
	ld.shared.u32 	%r73, [%r13];
	setp.le.u32 	%p7, %r73, %r24;
	@%p7 bra 	$L__BB1_13;
	st.shared.u32 	[%r13], %r24;
$L__BB1_13:
	bar.sync 	0;
	ld.shared.u32 	%r74, [%r89+4];
	ld.shared.u32 	%r75, [%r88+160];
	add.s32 	%r25, %r75, %r74;
	ld.shared.u32 	%r76, [%r13];
	setp.le.u32 	%p8, %r76, %r25;
	@%p8 bra 	$L__BB1_15;
	st.shared.u32 	[%r13], %r25;
$L__BB1_15:
	bar.sync 	0;
	add.s32 	%r90, %r90, 4;
	add.s32 	%r89, %r89, 16;
	add.s32 	%r88, %r88, 640;
	setp.ne.s32 	%p9, %r90, 0;
	@%p9 bra 	$L__BB1_7;
$L__BB1_16:
	setp.eq.s32 	%p10, %r14, 0;
	@%p10 bra 	$L__BB1_21;
	mad.lo.s32 	%r78, %r91, 160, %r48;
	add.s32 	%r94, %r87, %r78;
	shl.b32 	%r79, %r91, 2;
	mad.lo.s32 	%r80, %r2, 160, %r79;
	add.s32 	%r93, %r86, %r80;
	neg.s32 	%r92, %r14;
$L__BB1_18:
	.pragma "nounroll";
	ld.shared.u32 	%r81, [%r93];
	ld.shared.u32 	%r82, [%r94];
	add.s32 	%r36, %r82, %r81;
	ld.shared.u32 	%r83, [%r13];
	setp.le.u32 	%p11, %r83, %r36;
	@%p11 bra 	$L__BB1_20;
	st.shared.u32 	[%r13], %r36;
$L__BB1_20:
	bar.sync 	0;
	add.s32 	%r94, %r94, 160;
	add.s32 	%r93, %r93, 4;
	add.s32 	%r92, %r92, 1;
	setp.ne.s32 	%p12, %r92, 0;
	@%p12 bra 	$L__BB1_18;
$L__BB1_21:
	ld.shared.u32 	%r84, [%r13];
	st.global.u32 	[%rd2], %r84;
$L__BB1_22:
	ret;

}
	// .globl	_Z10cal_phase3ii
.visible .entry _Z10cal_phase3ii(
	.param .u32 _Z10cal_phase3ii_param_0,
	.param .u32 _Z10cal_phase3ii_param_1
)
{
	.reg .pred 	%p<28>;
	.reg .b32 	%r<158>;
	.reg .b64 	%rd<9>;
	// demoted variable
	.shared .align 4 .b8 _ZZ10cal_phase3iiE10block_dist[6400];
	// demoted variable
	.shared .align 4 .b8 _ZZ10cal_phase3iiE10pvRow_dist[6400];
	// demoted variable
	.shared .align 4 .b8 _ZZ10cal_phase3iiE10pvCol_dist[6400];
	ld.param.u32 	%r64, [_Z10cal_phase3ii_param_0];
	ld.param.u32 	%r65, [_Z10cal_phase3ii_param_1];
	mov.u32 	%r1, %tid.x;
	mov.u32 	%r2, %ctaid.x;
	mov.u32 	%r3, %ctaid.y;
	setp.eq.s32 	%p1, %r3, %r65;
	setp.eq.s32 	%p2, %r2, %r65;
	or.pred  	%p3, %p1, %p2;
	@%p3 bra 	$L__BB2_43;
	mov.u32 	%r66, %ntid.x;
	mul.lo.s32 	%r67, %r65, %r66;
	mov.u32 	%r4, %tid.y;
	ld.const.u32 	%r68, [pitch];
	add.s32 	%r69, %r67, %r4;
	mad.lo.s32 	%r70, %r66, %r2, %r1;
	mad.lo.s32 	%r71, %r69, %r68, %r70;
	ld.const.u64 	%rd2, [Dist];
	cvta.to.global.u64 	%rd3, %rd2;
	mul.wide.s32 	%rd4, %r71, 4;
	add.s64 	%rd5, %rd3, %rd4;
	ld.global.u32 	%r72, [%rd5];
	mul.lo.s32 	%r73, %r4, 160;
	mov.u32 	%r74, _ZZ10cal_phase3iiE10pvRow_dist;
	add.s32 	%r75, %r74, %r73;
	shl.b32 	%r76, %r1, 2;
	add.s32 	%r77, %r75, %r76;
	st.shared.u32 	[%r77], %r72;
	mov.u32 	%r78, %ntid.y;
	mad.lo.s32 	%r79, %r78, %r3, %r4;
	mul.lo.s32 	%r80, %r79, %r68;
	add.s32 	%r81, %r67, %r1;
	add.s32 	%r82, %r81, %r80;
	mul.wide.s32 	%rd6, %r82, 4;
	add.s64 	%rd7, %rd3, %rd6;
	ld.global.u32 	%r83, [%rd7];
	mov.u32 	%r84, _ZZ10cal_phase3iiE10pvCol_dist;
	add.s32 	%r5, %r84, %r73;
	add.s32 	%r85, %r5, %r76;
	st.shared.u32 	[%r85], %r83;
	bar.sync 	0;
	add.s32 	%r86, %r70, %r80;
	mul.wide.s32 	%rd8, %r86, 4;
	add.s64 	%rd1, %rd3, %rd8;
	ld.global.u32 	%r137, [%rd1];
	mov.u32 	%r87, _ZZ10cal_phase3iiE10block_dist;
	add.s32 	%r88, %r87, %r73;
	add.s32 	%r7, %r88, %r76;
	st.shared.u32 	[%r7], %r137;
	setp.lt.s32 	%p4, %r64, 1;
	@%p4 bra 	$L__BB2_42;
	and.b32  	%r8, %r64, 7;
	setp.lt.u32 	%p5, %r64, 8;
	mov.b32 	%r152, 0;
	@%p5 bra 	$L__BB2_21;
	and.b32  	%r152, %r64, 2147483640;
	neg.s32 	%r135, %r152;
	mad.lo.s32 	%r91, %r4, 160, %r84;
	add.s32 	%r134, %r91, 16;
	add.s32 	%r94, %r76, %r74;
	add.s32 	%r133, %r94, 640;
$L__BB2_4:
	.pragma "nounroll";
	ld.shared.u32 	%r95, [%r134+-16];
	ld.shared.u32 	%r96, [%r133+-640];
	add.s32 	%r17, %r96, %r95;
	setp.le.u32 	%p6, %r137, %r17;
	@%p6 bra 	$L__BB2_6;
	st.shared.u32 	[%r7], %r17;
	mov.u32 	%r137, %r17;
$L__BB2_6:
	ld.shared.u32 	%r97, [%r134+-12];
	ld.shared.u32 	%r98, [%r133+-480];
	add.s32 	%r19, %r98, %r97;
	setp.le.u32 	%p7, %r137, %r19;
	@%p7 bra 	$L__BB2_8;
	st.shared.u32 	[%r7], %r19;
	mov.u32 	%r137, %r19;
$L__BB2_8:
	ld.shared.u32 	%r99, [%r134+-8];
	ld.shared.u32 	%r100, [%r133+-320];
	add.s32 	%r21, %r100, %r99;
	setp.le.u32 	%p8, %r137, %r21;
	@%p8 bra 	$L__BB2_10;
	st.shared.u32 	[%r7], %r21;
	mov.u32 	%r137, %r21;
$L__BB2_10:
	ld.shared.u32 	%r101, [%r134+-4];
	ld.shared.u32 	%r102, [%r133+-160];
	add.s32 	%r23, %r102, %r101;
	setp.le.u32 	%p9, %r137, %r23;
	@%p9 bra 	$L__BB2_12;
	st.shared.u32 	[%r7], %r23;
	mov.u32 	%r137, %r23;
$L__BB2_12:
	ld.shared.u32 	%r103, [%r134];
	ld.shared.u32 	%r104, [%r133];
	add.s32 	%r25, %r104, %r103;
	setp.le.u32 	%p10, %r137, %r25;
	@%p10 bra 	$L__BB2_14;
	st.shared.u32 	[%r7], %r25;
	mov.u32 	%r137, %r25;
$L__BB2_14:
	ld.shared.u32 	%r105, [%r134+4];
	ld.shared.u32 	%r106, [%r133+160];
	add.s32 	%r27, %r106, %r105;
	setp.le.u32 	%p11, %r137, %r27;
	@%p11 bra 	$L__BB2_16;
	st.shared.u32 	[%r7], %r27;
	mov.u32 	%r137, %r27;
$L__BB2_16:
	ld.shared.u32 	%r107, [%r134+8];
	ld.shared.u32 	%r108, [%r133+320];
	add.s32 	%r29, %r108, %r107;
	setp.le.u32 	%p12, %r137, %r29;
	@%p12 bra 	$L__BB2_18;
	st.shared.u32 	[%r7], %r29;
	mov.u32 	%r137, %r29;
$L__BB2_18:
	ld.shared.u32 	%r109, [%r134+12];
	ld.shared.u32 	%r110, [%r133+480];
	add.s32 	%r31, %r110, %r109;
	setp.le.u32 	%p13, %r137, %r31;
	@%p13 bra 	$L__BB2_20;
	st.shared.u32 	[%r7], %r31;
	mov.u32 	%r137, %r31;
$L__BB2_20:
	add.s32 	%r135, %r135, 8;
	add.s32 	%r134, %r134, 32;
	add.s32 	%r133, %r133, 1280;
	setp.ne.s32 	%p14, %r135, 0;
	@%p14 bra 	$L__BB2_4;
$L__BB2_21:
	setp.eq.s32 	%p15, %r8, 0;
	@%p15 bra 	$L__BB2_42;
	add.s32 	%r38, %r74, %r76;
	and.b32  	%r39, %r64, 3;
	setp.lt.u32 	%p16, %r8, 4;
	@%p16 bra 	$L__BB2_32;
	shl.b32 	%r113, %r152, 2;
	add.s32 	%r40, %r5, %r113;
	ld.shared.u32 	%r114, [%r40];
	mad.lo.s32 	%r41, %r152, 160, %r38;
	ld.shared.u32 	%r115, [%r41];
	add.s32 	%r42, %r115, %r114;
	setp.le.u32 	%p17, %r137, %r42;
	@%p17 bra 	$L__BB2_25;
	st.shared.u32 	[%r7], %r42;
	mov.u32 	%r137, %r42;
$L__BB2_25:
	ld.shared.u32 	%r116, [%r40+4];
	ld.shared.u32 	%r117, [%r41+160];
	add.s32 	%r44, %r117, %r116;
	setp.le.u32 	%p18, %r137, %r44;
	@%p18 bra 	$L__BB2_27;
	st.shared.u32 	[%r7], %r44;
	mov.u32 	%r137, %r44;
$L__BB2_27:
	ld.shared.u32 	%r118, [%r40+8];
	ld.shared.u32 	%r119, [%r41+320];
	add.s32 	%r46, %r119, %r118;
	setp.le.u32 	%p19, %r137, %r46;
	@%p19 bra 	$L__BB2_29;
	st.shared.u32 	[%r7], %r46;
	mov.u32 	%r137, %r46;
$L__BB2_29:
	ld.shared.u32 	%r120, [%r40+12];
	ld.shared.u32 	%r121, [%r41+480];
	add.s32 	%r48, %r121, %r120;
	setp.le.u32 	%p20, %r137, %r48;
	@%p20 bra 	$L__BB2_31;
	st.shared.u32 	[%r7], %r48;
	mov.u32 	%r137, %r48;
$L__BB2_31:
	add.s32 	%r152, %r152, 4;
$L__BB2_32:
	setp.eq.s32 	%p21, %r39, 0;
	@%p21 bra 	$L__BB2_42;
	setp.eq.s32 	%p22, %r39, 1;
	@%p22 bra 	$L__BB2_39;
	shl.b32 	%r122, %r152, 2;
	add.s32 	%r53, %r5, %r122;
	ld.shared.u32 	%r123, [%r53];
	mad.lo.s32 	%r54, %r152, 160, %r38;
	ld.shared.u32 	%r124, [%r54];
	add.s32 	%r55, %r124, %r123;
	setp.le.u32 	%p23, %r137, %r55;
	@%p23 bra 	$L__BB2_36;
	st.shared.u32 	[%r7], %r55;
	mov.u32 	%r137, %r55;
$L__BB2_36:
	ld.shared.u32 	%r125, [%r53+4];
	ld.shared.u32 	%r126, [%r54+160];
	add.s32 	%r57, %r126, %r125;
	setp.le.u32 	%p24, %r137, %r57;
	@%p24 bra 	$L__BB2_38;
	st.shared.u32 	[%r7], %r57;
	mov.u32 	%r137, %r57;
$L__BB2_38:
	add.s32 	%r152, %r152, 2;
$L__BB2_39:
	and.b32  	%r127, %r64, 1;
	setp.eq.b32 	%p25, %r127, 1;
	not.pred 	%p26, %p25;
	@%p26 bra 	$L__BB2_42;
	shl.b32 	%r128, %r152, 2;
	add.s32 	%r129, %r5, %r128;
	ld.shared.u32 	%r130, [%r129];
	mad.lo.s32 	%r131, %r152, 160, %r38;
	ld.shared.u32 	%r132, [%r131];
	add.s32 	%r62, %r132, %r130;
	setp.le.u32 	%p27, %r137, %r62;
	@%p27 bra 	$L__BB2_42;
	st.shared.u32 	[%r7], %r62;
	mov.u32 	%r137, %r62;
$L__BB2_42:
	st.global.u32 	[%rd1], %r137;
$L__BB2_43:
	ret;

}
	// .globl	_Z7set_infv
.visible .entry _Z7set_infv()
{
	.reg .b32 	%r<13>;
	.reg .b64 	%rd<5>;

	ld.const.u32 	%r1, [pitch];
	mov.u32 	%r2, %ntid.y;
	mov.u32 	%r3, %ctaid.y;
	mov.u32 	%r4, %tid.y;
	mad.lo.s32 	%r5, %r2, %r3, %r4;
	mov.u32 	%r6, %ntid.x;
	mov.u32 	%r7, %ctaid.x;
	mov.u32 	%r8, %tid.x;
	mad.lo.s32 	%r9, %r6, %r7, %r8;
	mad.lo.s32 	%r10, %r5, %r1, %r9;
	ld.const.u64 	%rd1, [Dist];
	cvta.to.global.u64 	%rd2, %rd1;
	mul.wide.s32 	%rd3, %r10, 4;
	add.s64 	%rd4, %rd2, %rd3;
	ld.global.u32 	%r11, [%rd4];
	min.u32 	%r12, %r11, 1000000000;
	st.global.u32 	[%rd4], %r12;
	ret;

}


// ===== COMPILED SASS (sm_100) =====

	.target	sm_100

	.elftype	@"ET_EXEC"


//--------------------- .note.nv.tkinfo           --------------------------
	.section	.note.nv.tkinfo,"",@"SHT_NOTE"
	.sectionflags	@"SHF_NOTE_NV_TKINFO"
	.tkinfo
        /*0018*/ 	.word	0x00000002
        /*0030*/ 	.string	""
        /*0030*/ 	.string	"ptxas"
        /*0030*/ 	.string	"Cuda compilation tools, release 13.0, V13.0.88"
        /*0030*/ 	.string	"Build cuda_13.0.r13.0/compiler.36424714_0"
        /*0030*/ 	.string	"-arch sm_100 -m 64 "



//--------------------- .note.nv.cuinfo           --------------------------
	.section	.note.nv.cuinfo,"",@"SHT_NOTE"
	.sectionflags	@"SHF_NOTE_NV_CUINFO"
        /*0018*/ 	.short	0x0002
        /*001a*/ 	.short	0x0064
        /*001c*/ 	.short	0x0082
	.zero		2


//--------------------- .nv.info                  --------------------------
	.section	.nv.info,"",@"SHT_CUDA_INFO"
	.align	4


	//----- nvinfo : EIATTR_REGCOUNT
	.align		4
        /*0000*/ 	.byte	0x04, 0x2f
        /*0002*/ 	.short	(.L_3 - .L_2)
	.align		4
.L_2:
        /*0004*/ 	.word	index@(_Z10cal_phase1ii)
        /*0008*/ 	.word	0x00000012


	//----- nvinfo : EIATTR_FRAME_SIZE
	.align		4
.L_3:
        /*000c*/ 	.byte	0x04, 0x11
        /*000e*/ 	.short	(.L_5 - .L_4)
	.align		4
.L_4:
        /*0010*/ 	.word	index@(_Z10cal_phase1ii)
        /*0014*/ 	.word	0x00000000


	//----- nvinfo : EIATTR_REGCOUNT
	.align		4
.L_5:
        /*0018*/ 	.byte	0x04, 0x2f
        /*001a*/ 	.short	(.L_7 - .L_6)
	.align		4
.L_6:
        /*001c*/ 	.word	index@(_Z10cal_phase2ii)
        /*0020*/ 	.word	0x00000012


	//----- nvinfo : EIATTR_FRAME_SIZE
	.align		4
.L_7:
        /*0024*/ 	.byte	0x04, 0x11
        /*0026*/ 	.short	(.L_9 - .L_8)
	.align		4
.L_8:
        /*0028*/ 	.word	index@(_Z10cal_phase2ii)
        /*002c*/ 	.word	0x00000000


	//----- nvinfo : EIATTR_REGCOUNT
	.align		4
.L_9:
        /*0030*/ 	.byte	0x04, 0x2f
        /*0032*/ 	.short	(.L_11 - .L_10)
	.align		4
.L_10:
        /*0034*/ 	.word	index@(_Z10cal_phase3ii)
        /*0038*/ 	.word	0x00000012


	//----- nvinfo : EIATTR_FRAME_SIZE
	.align		4
.L_11:
        /*003c*/ 	.byte	0x04, 0x11
        /*003e*/ 	.short	(.L_13 - .L_12)
	.align		4
.L_12:
        /*0040*/ 	.word	index@(_Z10cal_phase3ii)
        /*0044*/ 	.word	0x00000000


	//----- nvinfo : EIATTR_REGCOUNT
	.align		4
.L_13:
        /*0048*/ 	.byte	0x04, 0x2f
        /*004a*/ 	.short	(.L_15 - .L_14)
	.align		4
.L_14:
        /*004c*/ 	.word	index@(_Z7set_infv)
        /*0050*/ 	.word	0x0000000a


	//----- nvinfo : EIATTR_FRAME_SIZE
	.align		4
.L_15:
        /*0054*/ 	.byte	0x04, 0x11
        /*0056*/ 	.short	(.L_17 - .L_16)
	.align		4
.L_16:
        /*0058*/ 	.word	index@(_Z7set_infv)
        /*005c*/ 	.word	0x00000000


	//----- nvinfo : EIATTR_MIN_STACK_SIZE
	.align		4
.L_17:
        /*0060*/ 	.byte	0x04, 0x12
        /*0062*/ 	.short	(.L_19 - .L_18)
	.align		4
.L_18:
        /*0064*/ 	.word	index@(_Z7set_infv)
        /*0068*/ 	.word	0x00000000


	//----- nvinfo : EIATTR_MIN_STACK_SIZE
	.align		4
.L_19:
        /*006c*/ 	.byte	0x04, 0x12
        /*006e*/ 	.short	(.L_21 - .L_20)
	.align		4
.L_20:
        /*0070*/ 	.word	index@(_Z10cal_phase3ii)
        /*0074*/ 	.word	0x00000000


	//----- nvinfo : EIATTR_MIN_STACK_SIZE
	.align		4
.L_21:
        /*0078*/ 	.byte	0x04, 0x12
        /*007a*/ 	.short	(.L_23 - .L_22)
	.align		4
.L_22:
        /*007c*/ 	.word	index@(_Z10cal_phase2ii)
        /*0080*/ 	.word	0x00000000


	//----- nvinfo : EIATTR_MIN_STACK_SIZE
	.align		4
.L_23:
        /*0084*/ 	.byte	0x04, 0x12
        /*0086*/ 	.short	(.L_25 - .L_24)
	.align		4
.L_24:
        /*0088*/ 	.word	index@(_Z10cal_phase1ii)
        /*008c*/ 	.word	0x00000000
.L_25:


//--------------------- .nv.compat                --------------------------
	.section	.nv.compat,"",@"SHT_CUDA_COMPAT_INFO"
	.align	4
        /*0000*/ 	.byte	0x02, 0x09, 0x00, 0x00, 0x02, 0x02, 0x01, 0x00, 0x02, 0x05, 0x05, 0x00, 0x03, 0x07, 0x01, 0x01
        /*0010*/ 	.byte	0x02, 0x03, 0x00, 0x00, 0x02, 0x06, 0x01, 0x00, 0x04, 0x0b, 0x08, 0x00, 0x09, 0x00, 0x00, 0x00
        /*0020*/ 	.byte	0x00, 0x00, 0x00, 0x00


//--------------------- .nv.info._Z7set_infv      --------------------------
	.section	.nv.info._Z7set_infv,"",@"SHT_CUDA_INFO"
	.sectionflags	@""
	.align	4


	//----- nvinfo : EIATTR_CUDA_API_VERSION
	.align		4
        /*0000*/ 	.byte	0x04, 0x37
        /*0002*/ 	.short	(.L_27 - .L_26)
.L_26:
        /*0004*/ 	.word	0x00000082


	//----- nvinfo : EIATTR_SPARSE_MMA_MASK
	.align		4
.L_27:
        /*0008*/ 	.byte	0x03, 0x50
        /*000a*/ 	.short	0x0000


	//----- nvinfo : EIATTR_MAXREG_COUNT
	.align		4
        /*000c*/ 	.byte	0x03, 0x1b
        /*000e*/ 	.short	0x00ff


	//----- nvinfo : EIATTR_MERCURY_ISA_VERSION
	.align		4
        /*0010*/ 	.byte	0x03, 0x5f
        /*0012*/ 	.short	0x0101


	//----- nvinfo : EIATTR_VRC_CTA_INIT_COUNT
	.align		4
        /*0014*/ 	.byte	0x02, 0x4a
	.zero		1
	.zero		1


	//----- nvinfo : EIATTR_EXIT_INSTR_OFFSETS
	.align		4
        /*0018*/ 	.byte	0x04, 0x1c
        /*001a*/ 	.short	(.L_29 - .L_28)


	//   ....[0]....
.L_28:
        /*001c*/ 	.word	0x00000110


	//----- nvinfo : EIATTR_SW_WAR
	.align		4
.L_29:
        /*0020*/ 	.byte	0x04, 0x36
        /*0022*/ 	.short	(.L_31 - .L_30)
.L_30:
        /*0024*/ 	.word	0x00000008
.L_31:


//--------------------- .nv.info._Z10cal_phase3ii --------------------------
	.section	.nv.info._Z10cal_phase3ii,"",@"SHT_CUDA_INFO"
	.sectionflags	@""
	.align	4


	//----- nvinfo : EIATTR_CUDA_API_VERSION
	.align		4
        /*0000*/ 	.byte	0x04, 0x37
        /*0002*/ 	.short	(.L_33 - .L_32)
.L_32:
        /*0004*/ 	.word	0x00000082


	//----- nvinfo : EIATTR_KPARAM_INFO
	.align		4
.L_33:
        /*0008*/ 	.byte	0x04, 0x17
        /*000a*/ 	.short	(.L_35 - .L_34)
.L_34:
        /*000c*/ 	.word	0x00000000
        /*0010*/ 	.short	0x0001
        /*0012*/ 	.short	0x0004
        /*0014*/ 	.byte	0x00, 0xf0, 0x11, 0x00


	//----- nvinfo : EIATTR_KPARAM_INFO
	.align		4
.L_35:
        /*0018*/ 	.byte	0x04, 0x17
        /*001a*/ 	.short	(.L_37 - .L_36)
.L_36:
        /*001c*/ 	.word	0x00000000
        /*0020*/ 	.short	0x0000
        /*0022*/ 	.short	0x0000
        /*0024*/ 	.byte	0x00, 0xf0, 0x11, 0x00


	//----- nvinfo : EIATTR_SPARSE_MMA_MASK
	.align		4
.L_37:
        /*0028*/ 	.byte	0x03, 0x50
        /*002a*/ 	.short	0x0000


	//----- nvinfo : EIATTR_MAXREG_COUNT
	.align		4
        /*002c*/ 	.byte	0x03, 0x1b
        /*002e*/ 	.short	0x00ff


	//----- nvinfo : EIATTR_NUM_BARRIERS
	.align		4
        /*0030*/ 	.byte	0x02, 0x4c
        /*0032*/ 	.byte	0x01
	.zero		1


	//----- nvinfo : EIATTR_MERCURY_ISA_VERSION
	.align		4
        /*0034*/ 	.byte	0x03, 0x5f
        /*0036*/ 	.short	0x0101


	//----- nvinfo : EIATTR_VRC_CTA_INIT_COUNT
	.align		4
        /*0038*/ 	.byte	0x02, 0x4a
	.zero		1
	.zero		1


	//----- nvinfo : EIATTR_EXIT_INSTR_OFFSETS
	.align		4
        /*003c*/ 	.byte	0x04, 0x1c
        /*003e*/ 	.short	(.L_39 - .L_38)


	//   ....[0]....
.L_38:
        /*0040*/ 	.word	0x00000060


	//   ....[1]....
        /*0044*/ 	.word	0x00000af0


	//----- nvinfo : EIATTR_CBANK_PARAM_SIZE
	.align		4
.L_39:
        /*0048*/ 	.byte	0x03, 0x19
        /*004a*/ 	.short	0x0008


	//----- nvinfo : EIATTR_PARAM_CBANK
	.align		4
        /*004c*/ 	.byte	0x04, 0x0a
        /*004e*/ 	.short	(.L_41 - .L_40)
	.align		4
.L_40:
        /*0050*/ 	.word	index@(.nv.constant0._Z10cal_phase3ii)
        /*0054*/ 	.short	0x0380
        /*0056*/ 	.short	0x0008


	//----- nvinfo : EIATTR_SW_WAR
	.align		4
.L_41:
        /*0058*/ 	.byte	0x04, 0x36
        /*005a*/ 	.short	(.L_43 - .L_42)
.L_42:
        /*005c*/ 	.word	0x00000008
.L_43:


//--------------------- .nv.info._Z10cal_phase2ii --------------------------
	.section	.nv.info._Z10cal_phase2ii,"",@"SHT_CUDA_INFO"
	.sectionflags	@""
	.align	4


	//----- nvinfo : EIATTR_CUDA_API_VERSION
	.align		4
        /*0000*/ 	.byte	0x04, 0x37
        /*0002*/ 	.short	(.L_45 - .L_44)
.L_44:
        /*0004*/ 	.word	0x00000082


	//----- nvinfo : EIATTR_KPARAM_INFO
	.align		4
.L_45:
        /*0008*/ 	.byte	0x04, 0x17
        /*000a*/ 	.short	(.L_47 - .L_46)
.L_46:
        /*000c*/ 	.word	0x00000000
        /*0010*/ 	.short	0x0001
        /*0012*/ 	.short	0x0004
        /*0014*/ 	.byte	0x00, 0xf0, 0x11, 0x00


	//----- nvinfo : EIATTR_KPARAM_INFO
	.align		4
.L_47:
        /*0018*/ 	.byte	0x04, 0x17
        /*001a*/ 	.short	(.L_49 - .L_48)
.L_48:
        /*001c*/ 	.word	0x00000000
        /*0020*/ 	.short	0x0000
        /*0022*/ 	.short	0x0000
        /*0024*/ 	.byte	0x00, 0xf0, 0x11, 0x00


	//----- nvinfo : EIATTR_SPARSE_MMA_MASK
	.align		4
.L_49:
        /*0028*/ 	.byte	0x03, 0x50
        /*002a*/ 	.short	0x0000


	//----- nvinfo : EIATTR_MAXREG_COUNT
	.align		4
        /*002c*/ 	.byte	0x03, 0x1b
        /*002e*/ 	.short	0x00ff


	//----- nvinfo : EIATTR_NUM_BARRIERS
	.align		4
        /*0030*/ 	.byte	0x02, 0x4c
        /*0032*/ 	.byte	0x01
	.zero		1


	//----- nvinfo : EIATTR_MERCURY_ISA_VERSION
	.align		4
        /*0034*/ 	.byte	0x03, 0x5f
        /*0036*/ 	.short	0x0101


	//----- nvinfo : EIATTR_VRC_CTA_INIT_COUNT
	.align		4
        /*0038*/ 	.byte	0x02, 0x4a
	.zero		1
	.zero		1


	//----- nvinfo : EIATTR_EXIT_INSTR_OFFSETS
	.align		4
        /*003c*/ 	.byte	0x04, 0x1c
        /*003e*/ 	.short	(.L_51 - .L_50)


	//   ....[0]....
.L_50:
        /*0040*/ 	.word	0x00000040


	//   ....[1]....
        /*0044*/ 	.word	0x000006b0


	//----- nvinfo : EIATTR_CBANK_PARAM_SIZE
	.align		4
.L_51:
        /*0048*/ 	.byte	0x03, 0x19
        /*004a*/ 	.short	0x0008


	//----- nvinfo : EIATTR_PARAM_CBANK
	.align		4
        /*004c*/ 	.byte	0x04, 0x0a
        /*004e*/ 	.short	(.L_53 - .L_52)
	.align		4
.L_52:
        /*0050*/ 	.word	index@(.nv.constant0._Z10cal_phase2ii)
        /*0054*/ 	.short	0x0380
        /*0056*/ 	.short	0x0008


	//----- nvinfo : EIATTR_SW_WAR
	.align		4
.L_53:
        /*0058*/ 	.byte	0x04, 0x36
        /*005a*/ 	.short	(.L_55 - .L_54)
.L_54:
        /*005c*/ 	.word	0x00000008
.L_55:


//--------------------- .nv.info._Z10cal_phase1ii --------------------------
	.section	.nv.info._Z10cal_phase1ii,"",@"SHT_CUDA_INFO"
	.sectionflags	@""
	.align	4


	//----- nvinfo : EIATTR_CUDA_API_VERSION
	.align		4
        /*0000*/ 	.byte	0x04, 0x37
        /*0002*/ 	.short	(.L_57 - .L_56)
.L_56:
        /*0004*/ 	.word	0x00000082


	//----- nvinfo : EIATTR_KPARAM_INFO
	.align		4
.L_57:
        /*0008*/ 	.byte	0x04, 0x17
        /*000a*/ 	.short	(.L_59 - .L_58)
.L_58:
        /*000c*/ 	.word	0x00000000
        /*0010*/ 	.short	0x0001
        /*0012*/ 	.short	0x0004
        /*0014*/ 	.byte	0x00, 0xf0, 0x11, 0x00


	//----- nvinfo : EIATTR_KPARAM_INFO
	.align		4
.L_59:
        /*0018*/ 	.byte	0x04, 0x17
        /*001a*/ 	.short	(.L_61 - .L_60)
.L_60:
        /*001c*/ 	.word	0x00000000
        /*0020*/ 	.short	0x0000
        /*0022*/ 	.short	0x0000
        /*0024*/ 	.byte	0x00, 0xf0, 0x11, 0x00


	//----- nvinfo : EIATTR_SPARSE_MMA_MASK
	.align		4
.L_61:
        /*0028*/ 	.byte	0x03, 0x50
        /*002a*/ 	.short	0x0000


	//----- nvinfo : EIATTR_MAXREG_COUNT
	.align		4
        /*002c*/ 	.byte	0x03, 0x1b
        /*002e*/ 	.short	0x00ff


	//----- nvinfo : EIATTR_NUM_BARRIERS
	.align		4
        /*0030*/ 	.byte	0x02, 0x4c
        /*0032*/ 	.byte	0x01
	.zero		1


	//----- nvinfo : EIATTR_MERCURY_ISA_VERSION
	.align		4
        /*0034*/ 	.byte	0x03, 0x5f
        /*0036*/ 	.short	0x0101


	//----- nvinfo : EIATTR_VRC_CTA_INIT_COUNT
	.align		4
        /*0038*/ 	.byte	0x02, 0x4a
	.zero		1
	.zero		1


	//----- nvinfo : EIATTR_EXIT_INSTR_OFFSETS
	.align		4
        /*003c*/ 	.byte	0x04, 0x1c
        /*003e*/ 	.short	(.L_63 - .L_62)


	//   ....[0]....
.L_62:
        /*0040*/ 	.word	0x00000550


	//----- nvinfo : EIATTR_CBANK_PARAM_SIZE
	.align		4
.L_63:
        /*0044*/ 	.byte	0x03, 0x19
        /*0046*/ 	.short	0x0008


	//----- nvinfo : EIATTR_PARAM_CBANK
	.align		4
        /*0048*/ 	.byte	0x04, 0x0a
        /*004a*/ 	.short	(.L_65 - .L_64)
	.align		4
.L_64:
        /*004c*/ 	.word	index@(.nv.constant0._Z10cal_phase1ii)
        /*0050*/ 	.short	0x0380
        /*0052*/ 	.short	0x0008


	//----- nvinfo : EIATTR_SW_WAR
	.align		4
.L_65:
        /*0054*/ 	.byte	0x04, 0x36
        /*0056*/ 	.short	(.L_67 - .L_66)
.L_66:
        /*0058*/ 	.word	0x00000008
.L_67:


//--------------------- .nv.callgraph             --------------------------
	.section	.nv.callgraph,"",@"SHT_CUDA_CALLGRAPH"
	.align	4
	.sectionentsize	8
	.align		4
        /*0000*/ 	.word	0x00000000
	.align		4
        /*0004*/ 	.word	0xffffffff
	.align		4
        /*0008*/ 	.word	0x00000000
	.align		4
        /*000c*/ 	.word	0xfffffffe
	.align		4
        /*0010*/ 	.word	0x00000000
	.align		4
        /*0014*/ 	.word	0xfffffffd
	.align		4
        /*0018*/ 	.word	0x00000000
	.align		4
        /*001c*/ 	.word	0xfffffffc


//--------------------- .nv.constant3             --------------------------
	.section	.nv.constant3,"a",@progbits
	.align	8
.nv.constant3:
	.type		Dist,@object
	.size		Dist,(pitch - Dist)
Dist:
	.zero		8
	.type		pitch,@object
	.size		pitch,(.L_1 - pitch)
pitch:
	.zero		8
.L_1:


//--------------------- .text._Z7set_infv         --------------------------
	.section	.text._Z7set_infv,"ax",@progbits
	.align	128
        .global         _Z7set_infv
        .type           _Z7set_infv,@function
        .size           _Z7set_infv,(.L_x_17 - _Z7set_infv)
        .other          _Z7set_infv,@"STO_CUDA_ENTRY STV_DEFAULT"
_Z7set_infv:
.text._Z7set_infv:
[----:B------:R-:W-:Y:S01]  /*0000*/  LDC R1, c[0x0][0x37c] ;  /* 0x0000df00ff017b82 */ /* 0x000fe20000000800 */
[----:B------:R-:W0:Y:S01]  /*0010*/  S2R R0, SR_CTAID.Y ;  /* 0x0000000000007919 */ /* 0x000e220000002600 */
[----:B------:R-:W0:Y:S06]  /*0020*/  LDCU UR6, c[0x0][0x364] ;  /* 0x00006c80ff0677ac */ /* 0x000e2c0008000800 */
[----:B------:R-:W1:Y:S01]  /*0030*/  LDC.64 R2, c[0x3][RZ] ;  /* 0x00c00000ff027b82 */ /* 0x000e620000000a00 */
[----:B------:R-:W0:Y:S01]  /*0040*/  S2R R5, SR_TID.Y ;  /* 0x0000000000057919 */ /* 0x000e220000002200 */
[----:B------:R-:W2:Y:S01]  /*0050*/  LDCU UR7, c[0x0][0x360] ;  /* 0x00006c00ff0777ac */ /* 0x000ea20008000800 */
[----:B------:R-:W2:Y:S01]  /*0060*/  S2R R4, SR_CTAID.X ;  /* 0x0000000000047919 */ /* 0x000ea20000002500 */
[----:B------:R-:W3:Y:S01]  /*0070*/  LDCU UR8, c[0x3][0x8] ;  /* 0x00c00100ff0877ac */ /* 0x000ee20008000800 */
[----:B------:R-:W2:Y:S01]  /*0080*/  S2R R7, SR_TID.X ;  /* 0x0000000000077919 */ /* 0x000ea20000002100 */
[----:B------:R-:W4:Y:S01]  /*0090*/  LDCU.64 UR4, c[0x0][0x358] ;  /* 0x00006b00ff0477ac */ /* 0x000f220008000a00 */
[----:B0-----:R-:W-:-:S02]  /*00a0*/  IMAD R0, R0, UR6, R5 ;  /* 0x0000000600007c24 */ /* 0x001fc4000f8e0205 */
[----:B--2---:R-:W-:-:S04]  /*00b0*/  IMAD R5, R4, UR7, R7 ;  /* 0x0000000704057c24 */ /* 0x004fc8000f8e0207 */
[----:B---3--:R-:W-:-:S04]  /*00c0*/  IMAD R5, R0, UR8, R5 ;  /* 0x0000000800057c24 */ /* 0x008fc8000f8e0205 */
[----:B-1----:R-:W-:-:S05]  /*00d0*/  IMAD.WIDE R2, R5, 0x4, R2 ;  /* 0x0000000405027825 */ /* 0x002fca00078e0202 */
[----:B----4-:R-:W2:Y:S02]  /*00e0*/  LDG.E R0, desc[UR4][R2.64] ;  /* 0x0000000402007981 */ /* 0x010ea4000c1e1900 */
[----:B--2---:R-:W-:-:S05]  /*00f0*/  VIMNMX.U32 R5, PT, PT, R0, 0x3b9aca00, PT ;  /* 0x3b9aca0000057848 */ /* 0x004fca0003fe0000 */
[----:B------:R-:W-:Y:S01]  /*0100*/  STG.E desc[UR4][R2.64], R5 ;  /* 0x0000000502007986 */ /* 0x000fe2000c101904 */
[----:B------:R-:W-:Y:S05]  /*0110*/  EXIT ;  /* 0x000000000000794d */ /* 0x000fea0003800000 */
.L_x_0:
[----:B------:R-:W-:-:S00]  /*0120*/  BRA `(.L_x_0) ;  /* 0xfffffffc00fc7947 */ /* 0x000fc0000383ffff */
[----:B------:R-:W-:-:S00]  /*0130*/  NOP ;  /* 0x0000000000007918 */ /* 0x000fc00000000000 */
        /* <DEDUP_REMOVED lines=12> */
.L_x_17:


//--------------------- .text._Z10cal_phase3ii    --------------------------
	.section	.text._Z10cal_phase3ii,"ax",@progbits
	.align	128
        .global         _Z10cal_phase3ii
        .type           _Z10cal_phase3ii,@function
        .size           _Z10cal_phase3ii,(.L_x_18 - _Z10cal_phase3ii)
        .other          _Z10cal_phase3ii,@"STO_CUDA_ENTRY STV_DEFAULT"
_Z10cal_phase3ii:
.text._Z10cal_phase3ii:
[----:B------:R-:W-:Y:S08]  /*0000*/  LDC R1, c[0x0][0x37c] ;  /* 0x0000df00ff017b82 */ /* 0x000ff00000000800 */
[----:B------:R-:W0:Y:S08]  /*0010*/  S2UR UR4, SR_CTAID.X ;  /* 0x00000000000479c3 */ /* 0x000e300000002500 */
[----:B------:R-:W0:Y:S08]  /*0020*/  LDC R8, c[0x0][0x384] ;  /* 0x0000e100ff087b82 */ /* 0x000e300000000800 */
[----:B------:R-:W1:Y:S01]  /*0030*/  S2UR UR5, SR_CTAID.Y ;  /* 0x00000000000579c3 */ /* 0x000e620000002600 */
[----:B0-----:R-:W-:-:S04]  /*0040*/  ISETP.NE.AND P0, PT, R8, UR4, PT ;  /* 0x0000000408007c0c */ /* 0x001fc8000bf05270 */
[----:B-1----:R-:W-:-:S13]  /*0050*/  ISETP.EQ.OR P0, PT, R8, UR5, !P0 ;  /* 0x0000000508007c0c */ /* 0x002fda000c702670 */
[----:B------:R-:W-:Y:S05]  /*0060*/  @P0 EXIT ;  /* 0x000000000000094d */ /* 0x000fea0003800000 */
[----:B------:R-:W0:Y:S01]  /*0070*/  S2R R4, SR_TID.Y ;  /* 0x0000000000047919 */ /* 0x000e220000002200 */
[----:B------:R-:W0:Y:S01]  /*0080*/  LDC R7, c[0x0][0x360] ;  /* 0x0000d800ff077b82 */ /* 0x000e220000000800 */
[----:B------:R-:W1:Y:S01]  /*0090*/  LDCU UR6, c[0x3][0x8] ;  /* 0x00c00100ff0677ac */ /* 0x000e620008000800 */
[----:B------:R-:W2:Y:S01]  /*00a0*/  S2R R0, SR_TID.X ;  /* 0x0000000000007919 */ /* 0x000ea20000002100 */
[----:B------:R-:W3:Y:S05]  /*00b0*/  LDCU.64 UR8, c[0x0][0x358] ;  /* 0x00006b00ff0877ac */ /* 0x000eea0008000a00 */
[----:B------:R-:W4:Y:S08]  /*00c0*/  LDC R15, c[0x0][0x364] ;  /* 0x0000d900ff0f7b82 */ /* 0x000f300000000800 */
[----:B------:R-:W5:Y:S01]  /*00d0*/  LDC.64 R2, c[0x3][RZ] ;  /* 0x00c00000ff027b82 */ /* 0x000f620000000a00 */
[----:B0-----:R-:W-:-:S02]  /*00e0*/  IMAD R5, R7, R8, R4 ;  /* 0x0000000807057224 */ /* 0x001fc400078e0204 */
[----:B----4-:R-:W-:Y:S02]  /*00f0*/  IMAD R15, R15, UR5, R4 ;  /* 0x000000050f0f7c24 */ /* 0x010fe4000f8e0204 */
[C-C-:B--2---:R-:W-:Y:S01]  /*0100*/  IMAD R6, R7.reuse, UR4, R0.reuse ;  /* 0x0000000407067c24 */ /* 0x144fe2000f8e0200 */
[----:B------:R-:W0:Y:S01]  /*0110*/  S2R R14, SR_CgaCtaId ;  /* 0x00000000000e7919 */ /* 0x000e220000008800 */
[----:B------:R-:W-:Y:S01]  /*0120*/  IMAD R8, R7, R8, R0 ;  /* 0x0000000807087224 */ /* 0x000fe200078e0200 */
[----:B------:R-:W-:Y:S01]  /*0130*/  MOV R12, 0x400 ;  /* 0x00000400000c7802 */ /* 0x000fe20000000f00 */
[----:B-1----:R-:W-:Y:S01]  /*0140*/  IMAD R5, R5, UR6, R6 ;  /* 0x0000000605057c24 */ /* 0x002fe2000f8e0206 */
[----:B------:R-:W1:Y:S01]  /*0150*/  LDCU UR4, c[0x0][0x380] ;  /* 0x00007000ff0477ac */ /* 0x000e620008000800 */
[----:B------:R-:W-:Y:S02]  /*0160*/  IMAD R11, R15, UR6, R8 ;  /* 0x000000060f0b7c24 */ /* 0x000fe4000f8e0208 */
[----:B-----5:R-:W-:-:S04]  /*0170*/  IMAD.WIDE R8, R5, 0x4, R2 ;  /* 0x0000000405087825 */ /* 0x020fc800078e0202 */
[----:B------:R-:W-:Y:S02]  /*0180*/  IMAD.WIDE R10, R11, 0x4, R2 ;  /* 0x000000040b0a7825 */ /* 0x000fe400078e0202 */
[----:B---3--:R-:W2:Y:S04]  /*0190*/  LDG.E R8, desc[UR8][R8.64] ;  /* 0x0000000808087981 */ /* 0x008ea8000c1e1900 */
[----:B------:R3:W4:Y:S01]  /*01a0*/  LDG.E R10, desc[UR8][R10.64] ;  /* 0x000000080a0a7981 */ /* 0x000722000c1e1900 */
[C---:B------:R-:W-:Y:S02]  /*01b0*/  VIADD R5, R12.reuse, 0x1900 ;  /* 0x000019000c057836 */ /* 0x040fe40000000000 */
[----:B------:R-:W-:Y:S02]  /*01c0*/  VIADD R7, R12, 0x3200 ;  /* 0x000032000c077836 */ /* 0x000fe40000000000 */
[----:B------:R-:W-:-:S04]  /*01d0*/  IMAD R15, R15, UR6, R6 ;  /* 0x000000060f0f7c24 */ /* 0x000fc8000f8e0206 */
[----:B------:R-:W-:Y:S01]  /*01e0*/  IMAD.WIDE R2, R15, 0x4, R2 ;  /* 0x000000040f027825 */ /* 0x000fe200078e0202 */
[C---:B0-----:R-:W-:Y:S02]  /*01f0*/  LEA R5, R14.reuse, R5, 0x18 ;  /* 0x000000050e057211 */ /* 0x041fe400078ec0ff */
[----:B------:R-:W-:-:S03]  /*0200*/  LEA R7, R14, R7, 0x18 ;  /* 0x000000070e077211 */ /* 0x000fc600078ec0ff */
[C---:B------:R-:W-:Y:S02]  /*0210*/  IMAD R13, R4.reuse, 0xa0, R5 ;  /* 0x000000a0040d7824 */ /* 0x040fe400078e0205 */
[----:B------:R-:W-:-:S03]  /*0220*/  IMAD R7, R4, 0xa0, R7 ;  /* 0x000000a004077824 */ /* 0x000fc600078e0207 */
[C---:B------:R-:W-:Y:S01]  /*0230*/  LEA R13, R0.reuse, R13, 0x2 ;  /* 0x0000000d000d7211 */ /* 0x040fe200078e10ff */
[----:B---3--:R-:W-:-:S04]  /*0240*/  IMAD R11, R0, 0x4, R7 ;  /* 0x00000004000b7824 */ /* 0x008fc800078e0207 */
[----:B--2---:R0:W-:Y:S04]  /*0250*/  STS [R13], R8 ;  /* 0x000000080d007388 */ /* 0x0041e80000000800 */
[----:B----4-:R0:W-:Y:S01]  /*0260*/  STS [R11], R10 ;  /* 0x0000000a0b007388 */ /* 0x0101e20000000800 */
[----:B------:R-:W-:Y:S06]  /*0270*/  BAR.SYNC.DEFER_BLOCKING 0x0 ;  /* 0x0000000000007b1d */ /* 0x000fec0000010000 */
[----:B------:R-:W2:Y:S01]  /*0280*/  LDG.E R9, desc[UR8][R2.64] ;  /* 0x0000000802097981 */ /* 0x000ea2000c1e1900 */
[----:B------:R-:W-:Y:S01]  /*0290*/  LEA R15, R14, R12, 0x18 ;  /* 0x0000000c0e0f7211 */ /* 0x000fe200078ec0ff */
[----:B-1----:R-:W-:-:S04]  /*02a0*/  UISETP.GE.AND UP0, UPT, UR4, 0x1, UPT ;  /* 0x000000010400788c */ /* 0x002fc8000bf06270 */
[----:B------:R-:W-:-:S04]  /*02b0*/  IMAD R15, R4, 0xa0, R15 ;  /* 0x000000a0040f7824 */ /* 0x000fc800078e020f */
[----:B------:R-:W-:-:S05]  /*02c0*/  IMAD R4, R0, 0x4, R15 ;  /* 0x0000000400047824 */ /* 0x000fca00078e020f */
[----:B--2---:R0:W-:Y:S01]  /*02d0*/  STS [R4], R9 ;  /* 0x0000000904007388 */ /* 0x0041e20000000800 */
[----:B------:R-:W-:Y:S05]  /*02e0*/  BRA.U !UP0, `(.L_x_1) ;  /* 0x0000000508fc7547 */ /* 0x000fea000b800000 */
[----:B------:R-:W-:Y:S01]  /*02f0*/  UISETP.GE.U32.AND UP1, UPT, UR4, 0x8, UPT ;  /* 0x000000080400788c */ /* 0x000fe2000bf26070 */
[----:B------:R-:W-:Y:S01]  /*0300*/  HFMA2 R6, -RZ, RZ, 0, 0 ;  /* 0x00000000ff067431 */ /* 0x000fe200000001ff */
[----:B------:R-:W-:-:S04]  /*0310*/  ULOP3.LUT UR5, UR4, 0x7, URZ, 0xc0, !UPT ;  /* 0x0000000704057892 */ /* 0x000fc8000f8ec0ff */
[----:B------:R-:W-:-:S03]  /*0320*/  UISETP.NE.AND UP0, UPT, UR5, URZ, UPT ;  /* 0x000000ff0500728c */ /* 0x000fc6000bf05270 */
[----:B------:R-:W-:Y:S08]  /*0330*/  BRA.U !UP1, `(.L_x_2) ;  /* 0x0000000109ec7547 */ /* 0x000ff0000b800000 */
[----:B------:R-:W-:Y:S01]  /*0340*/  ULOP3.LUT UR4, UR4, 0x7ffffff8, URZ, 0xc0, !UPT ;  /* 0x7ffffff804047892 */ /* 0x000fe2000f8ec0ff */
[----:B0-----:R-:W-:Y:S01]  /*0350*/  IMAD R10, R0, 0x4, R5 ;  /* 0x00000004000a7824 */ /* 0x001fe200078e0205 */
[----:B------:R-:W-:Y:S02]  /*0360*/  IADD3 R8, PT, PT, R7, 0x10, RZ ;  /* 0x0000001007087810 */ /* 0x000fe40007ffe0ff */
[----:B------:R-:W-:Y:S01]  /*0370*/  UIADD3 UR6, UPT, UPT, -UR4, URZ, URZ ;  /* 0x000000ff04067290 */ /* 0x000fe2000fffe1ff */
[----:B------:R-:W-:Y:S01]  /*0380*/  VIADD R10, R10, 0x280 ;  /* 0x000002800a0a7836 */ /* 0x000fe20000000000 */
[----:B------:R-:W-:-:S10]  /*0390*/  MOV R6, UR4 ;  /* 0x0000000400067c02 */ /* 0x000fd40008000f00 */
.L_x_3:
[----:B-1----:R-:W-:Y:S01]  /*03a0*/  LDS R11, [R8+-0x10] ;  /* 0xfffff000080b7984 */ /* 0x002fe20000000800 */
[----:B------:R-:W-:-:S03]  /*03b0*/  UIADD3 UR6, UPT, UPT, UR6, 0x8, URZ ;  /* 0x0000000806067890 */ /* 0x000fc6000fffe0ff */
[----:B------:R-:W0:Y:S01]  /*03c0*/  LDS R12, [R10+-0x280] ;  /* 0xfffd80000a0c7984 */ /* 0x000e220000000800 */
[----:B------:R-:W-:Y:S01]  /*03d0*/  UISETP.NE.AND UP1, UPT, UR6, URZ, UPT ;  /* 0x000000ff0600728c */ /* 0x000fe2000bf25270 */
[----:B0-----:R-:W-:-:S05]  /*03e0*/  IMAD.IADD R13, R11, 0x1, R12 ;  /* 0x000000010b0d7824 */ /* 0x001fca00078e020c */
[----:B------:R-:W-:-:S13]  /*03f0*/  ISETP.GT.U32.AND P0, PT, R9, R13, PT ;  /* 0x0000000d0900720c */ /* 0x000fda0003f04070 */
[----:B------:R-:W-:Y:S01]  /*0400*/  @P0 STS [R4], R13 ;  /* 0x0000000d04000388 */ /* 0x000fe20000000800 */
[----:B------:R-:W-:-:S03]  /*0410*/  @P0 MOV R9, R13 ;  /* 0x0000000d00090202 */ /* 0x000fc60000000f00 */
[----:B------:R-:W-:Y:S04]  /*0420*/  LDS R11, [R8+-0xc] ;  /* 0xfffff400080b7984 */ /* 0x000fe80000000800 */
[----:B------:R-:W0:Y:S02]  /*0430*/  LDS R12, [R10+-0x1e0] ;  /* 0xfffe20000a0c7984 */ /* 0x000e240000000800 */
        /* <DEDUP_REMOVED lines=16> */
[----:B------:R-:W-:Y:S04]  /*0540*/  LDS R11, [R8] ;  /* 0x00000000080b7984 */ /* 0x000fe80000000800 */
[----:B------:R-:W0:Y:S02]  /*0550*/  LDS R12, [R10] ;  /* 0x000000000a0c7984 */ /* 0x000e240000000800 */
[----:B0-----:R-:W-:-:S05]  /*0560*/  IMAD.IADD R14, R11, 0x1, R12 ;  /* 0x000000010b0e7824 */ /* 0x001fca00078e020c */
[----:B------:R-:W-:-:S13]  /*0570*/  ISETP.GT.U32.AND P0, PT, R9, R14, PT ;  /* 0x0000000e0900720c */ /* 0x000fda0003f04070 */
[----:B------:R-:W-:Y:S01]  /*0580*/  @P0 STS [R4], R14 ;  /* 0x0000000e04000388 */ /* 0x000fe20000000800 */
[----:B------:R-:W-:-:S03]  /*0590*/  @P0 MOV R9, R14 ;  /* 0x0000000e00090202 */ /* 0x000fc60000000f00 */
[----:B------:R-:W-:Y:S04]  /*05a0*/  LDS R11, [R8+0x4] ;  /* 0x00000400080b7984 */ /* 0x000fe80000000800 */
[----:B------:R-:W0:Y:S02]  /*05b0*/  LDS R12, [R10+0xa0] ;  /* 0x0000a0000a0c7984 */ /* 0x000e240000000800 */
        /* <DEDUP_REMOVED lines=10> */
[----:B------:R0:W-:Y:S04]  /*0660*/  LDS R11, [R8+0xc] ;  /* 0x00000c00080b7984 */ /* 0x0001e80000000800 */
[----:B------:R1:W2:Y:S01]  /*0670*/  LDS R12, [R10+0x1e0] ;  /* 0x0001e0000a0c7984 */ /* 0x0002a20000000800 */
[----:B0-----:R-:W-:Y:S01]  /*0680*/  VIADD R8, R8, 0x20 ;  /* 0x0000002008087836 */ /* 0x001fe20000000000 */
[----:B-1----:R-:W-:Y:S01]  /*0690*/  IADD3 R10, PT, PT, R10, 0x500, RZ ;  /* 0x000005000a0a7810 */ /* 0x002fe20007ffe0ff */
[----:B--2---:R-:W-:-:S05]  /*06a0*/  IMAD.IADD R11, R11, 0x1, R12 ;  /* 0x000000010b0b7824 */ /* 0x004fca00078e020c */
[----:B------:R-:W-:-:S13]  /*06b0*/  ISETP.GT.U32.AND P0, PT, R9, R11, PT ;  /* 0x0000000b0900720c */ /* 0x000fda0003f04070 */
[----:B------:R1:W-:Y:S01]  /*06c0*/  @P0 STS [R4], R11 ;  /* 0x0000000b04000388 */ /* 0x0003e20000000800 */
[----:B------:R-:W-:Y:S01]  /*06d0*/  @P0 MOV R9, R11 ;  /* 0x0000000b00090202 */ /* 0x000fe20000000f00 */
[----:B------:R-:W-:Y:S06]  /*06e0*/  BRA.U UP1, `(.L_x_3) ;  /* 0xfffffffd012c7547 */ /* 0x000fec000b83ffff */
.L_x_2:
[----:B------:R-:W-:Y:S05]  /*06f0*/  BRA.U !UP0, `(.L_x_1) ;  /* 0x0000000108f87547 */ /* 0x000fea000b800000 */
[----:B------:R-:W2:Y:S01]  /*0700*/  LDCU UR4, c[0x0][0x380] ;  /* 0x00007000ff0477ac */ /* 0x000ea20008000800 */
[----:B------:R-:W-:Y:S01]  /*0710*/  IMAD R5, R0, 0x4, R5 ;  /* 0x0000000400057824 */ /* 0x000fe200078e0205 */
[----:B------:R-:W-:Y:S02]  /*0720*/  UISETP.GE.U32.AND UP0, UPT, UR5, 0x4, UPT ;  /* 0x000000040500788c */ /* 0x000fe4000bf06070 */
[----:B--2---:R-:W-:-:S04]  /*0730*/  ULOP3.LUT UR6, UR4, 0x3, URZ, 0xc0, !UPT ;  /* 0x0000000304067892 */ /* 0x004fc8000f8ec0ff */
[----:B------:R-:W-:-:S03]  /*0740*/  UISETP.NE.AND UP1, UPT, UR6, URZ, UPT ;  /* 0x000000ff0600728c */ /* 0x000fc6000bf25270 */
[----:B------:R-:W-:Y:S08]  /*0750*/  BRA.U !UP0, `(.L_x_4) ;  /* 0x00000001086c7547 */ /* 0x000ff0000b800000 */
[C---:B0-----:R-:W-:Y:S01]  /*0760*/  LEA R8, R6.reuse, R7, 0x2 ;  /* 0x0000000706087211 */ /* 0x041fe200078e10ff */
[C---:B------:R-:W-:Y:S01]  /*0770*/  IMAD R10, R6.reuse, 0xa0, R5 ;  /* 0x000000a0060a7824 */ /* 0x040fe200078e0205 */
[----:B------:R-:W-:-:S03]  /*0780*/  IADD3 R6, PT, PT, R6, 0x4, RZ ;  /* 0x0000000406067810 */ /* 0x000fc60007ffe0ff */
[----:B------:R-:W-:Y:S04]  /*0790*/  LDS R0, [R8] ;  /* 0x0000000008007984 */ /* 0x000fe80000000800 */
[----:B-1----:R-:W0:Y:S02]  /*07a0*/  LDS R11, [R10] ;  /* 0x000000000a0b7984 */ /* 0x002e240000000800 */
        /* <DEDUP_REMOVED lines=20> */
[----:B------:R2:W-:Y:S01]  /*08f0*/  @P0 STS [R4], R0 ;  /* 0x0000000004000388 */ /* 0x0005e20000000800 */
[----:B------:R-:W-:-:S07]  /*0900*/  @P0 IMAD.MOV.U32 R9, RZ, RZ, R0 ;  /* 0x000000ffff090224 */ /* 0x000fce00078e0000 */
.L_x_4:
[----:B------:R-:W-:Y:S05]  /*0910*/  BRA.U !UP1, `(.L_x_1) ;  /* 0x0000000109707547 */ /* 0x000fea000b800000 */
[----:B------:R-:W-:Y:S02]  /*0920*/  UISETP.NE.AND UP0, UPT, UR6, 0x1, UPT ;  /* 0x000000010600788c */ /* 0x000fe4000bf05270 */
[----:B------:R-:W-:-:S04]  /*0930*/  ULOP3.LUT UR4, UR4, 0x1, URZ, 0xc0, !UPT ;  /* 0x0000000104047892 */ /* 0x000fc8000f8ec0ff */
[----:B------:R-:W-:-:S03]  /*0940*/  UISETP.NE.U32.AND UP1, UPT, UR4, 0x1, UPT ;  /* 0x000000010400788c */ /* 0x000fc6000bf25070 */
[----:B------:R-:W-:Y:S08]  /*0950*/  BRA.U !UP0, `(.L_x_5) ;  /* 0x00000001083c7547 */ /* 0x000ff0000b800000 */
[C---:B0-----:R-:W-:Y:S01]  /*0960*/  LEA R10, R6.reuse, R7, 0x2 ;  /* 0x00000007060a7211 */ /* 0x041fe200078e10ff */
[C---:B------:R-:W-:Y:S01]  /*0970*/  IMAD R12, R6.reuse, 0xa0, R5 ;  /* 0x000000a0060c7824 */ /* 0x040fe200078e0205 */
[----:B------:R-:W-:-:S03]  /*0980*/  IADD3 R6, PT, PT, R6, 0x2, RZ ;  /* 0x0000000206067810 */ /* 0x000fc60007ffe0ff */
[----:B--2---:R-:W-:Y:S04]  /*0990*/  LDS R0, [R10] ;  /* 0x000000000a007984 */ /* 0x004fe80000000800 */
        /* <DEDUP_REMOVED lines=11> */
.L_x_5:
[----:B------:R-:W-:Y:S05]  /*0a50*/  BRA.U UP1, `(.L_x_1) ;  /* 0x0000000101207547 */ /* 0x000fea000b800000 */
[C---:B------:R-:W-:Y:S01]  /*0a60*/  LEA R7, R6.reuse, R7, 0x2 ;  /* 0x0000000706077211 */ /* 0x040fe200078e10ff */
[----:B------:R-:W-:-:S05]  /*0a70*/  IMAD R5, R6, 0xa0, R5 ;  /* 0x000000a006057824 */ /* 0x000fca00078e0205 */
[----:B------:R-:W-:Y:S04]  /*0a80*/  LDS R7, [R7] ;  /* 0x0000000007077984 */ /* 0x000fe80000000800 */
[----:B--23--:R-:W2:Y:S02]  /*0a90*/  LDS R0, [R5] ;  /* 0x0000000005007984 */ /* 0x00cea40000000800 */
[----:B--2---:R-:W-:-:S05]  /*0aa0*/  IMAD.IADD R0, R7, 0x1, R0 ;  /* 0x0000000107007824 */ /* 0x004fca00078e0200 */
[----:B------:R-:W-:-:S13]  /*0ab0*/  ISETP.GT.U32.AND P0, PT, R9, R0, PT ;  /* 0x000000000900720c */ /* 0x000fda0003f04070 */
[----:B------:R4:W-:Y:S01]  /*0ac0*/  @P0 STS [R4], R0 ;  /* 0x0000000004000388 */ /* 0x0009e20000000800 */
[----:B0-----:R-:W-:-:S07]  /*0ad0*/  @P0 MOV R9, R0 ;  /* 0x0000000000090202 */ /* 0x001fce0000000f00 */
.L_x_1:
[----:B------:R-:W-:Y:S01]  /*0ae0*/  STG.E desc[UR8][R2.64], R9 ;  /* 0x0000000902007986 */ /* 0x000fe2000c101908 */
[----:B------:R-:W-:Y:S05]  /*0af0*/  EXIT ;  /* 0x000000000000794d */ /* 0x000fea0003800000 */
.L_x_6:
        /* <DEDUP_REMOVED lines=16> */
.L_x_18:


//--------------------- .text._Z10cal_phase2ii    --------------------------
	.section	.text._Z10cal_phase2ii,"ax",@progbits
	.align	128
        .global         _Z10cal_phase2ii
        .type           _Z10cal_phase2ii,@function
        .size           _Z10cal_phase2ii,(.L_x_19 - _Z10cal_phase2ii)
        .other          _Z10cal_phase2ii,@"STO_CUDA_ENTRY STV_DEFAULT"
_Z10cal_phase2ii:
.text._Z10cal_phase2ii:
[----:B------:R-:W-:Y:S01]  /*0000*/  LDC R1, c[0x0][0x37c] ;  /* 0x0000df00ff017b82 */ /* 0x000fe20000000800 */
[----:B------:R-:W0:Y:S07]  /*0010*/  S2R R9, SR_CTAID.X ;  /* 0x0000000000097919 */ /* 0x000e2e0000002500 */
[----:B------:R-:W0:Y:S02]  /*0020*/  LDC R5, c[0x0][0x384] ;  /* 0x0000e100ff057b82 */ /* 0x000e240000000800 */
[----:B0-----:R-:W-:-:S13]  /*0030*/  ISETP.NE.AND P0, PT, R9, R5, PT ;  /* 0x000000050900720c */ /* 0x001fda0003f05270 */
[----:B------:R-:W-:Y:S05]  /*0040*/  @!P0 EXIT ;  /* 0x000000000000894d */ /* 0x000fea0003800000 */
[----:B------:R-:W0:Y:S01]  /*0050*/  S2UR UR5, SR_CTAID.Y ;  /* 0x00000000000579c3 */ /* 0x000e220000002600 */
[----:B------:R-:W1:Y:S01]  /*0060*/  S2R R0, SR_TID.Y ;  /* 0x0000000000007919 */ /* 0x000e620000002200 */
[----:B------:R-:W1:Y:S01]  /*0070*/  LDCU UR4, c[0x0][0x360] ;  /* 0x00006c00ff0477ac */ /* 0x000e620008000800 */
[----:B------:R-:W2:Y:S01]  /*0080*/  S2R R10, SR_TID.X ;  /* 0x00000000000a7919 */ /* 0x000ea20000002100 */
[----:B------:R-:W3:Y:S04]  /*0090*/  LDCU UR6, c[0x3][0x8] ;  /* 0x00c00100ff0677ac */ /* 0x000ee80008000800 */
[----:B------:R-:W4:Y:S01]  /*00a0*/  LDC.64 R2, c[0x3][RZ] ;  /* 0x00c00000ff027b82 */ /* 0x000f220000000a00 */
[----:B------:R-:W5:Y:S01]  /*00b0*/  LDCU.64 UR8, c[0x0][0x358] ;  /* 0x00006b00ff0877ac */ /* 0x000f620008000a00 */
[----:B0-----:R-:W-:Y:S01]  /*00c0*/  ISETP.NE.AND P0, PT, RZ, UR5, PT ;  /* 0x00000005ff007c0c */ /* 0x001fe2000bf05270 */
[----:B------:R-:W0:Y:S01]  /*00d0*/  LDCU UR5, c[0x0][0x380] ;  /* 0x00007000ff0577ac */ /* 0x000e220008000800 */
[----:B-1----:R-:W-:-:S11]  /*00e0*/  IMAD R4, R5, UR4, R0 ;  /* 0x0000000405047c24 */ /* 0x002fd6000f8e0200 */
[--C-:B--2---:R-:W-:Y:S02]  /*00f0*/  @!P0 IMAD R7, R9, UR4, R10.reuse ;  /* 0x0000000409078c24 */ /* 0x104fe4000f8e020a */
[----:B------:R-:W-:Y:S02]  /*0100*/  IMAD R5, R5, UR4, R10 ;  /* 0x0000000405057c24 */ /* 0x000fe4000f8e020a */
[----:B------:R-:W-:Y:S02]  /*0110*/  @P0 IMAD R6, R9, UR4, R0 ;  /* 0x0000000409060c24 */ /* 0x000fe4000f8e0200 */
[C---:B---3--:R-:W-:Y:S02]  /*0120*/  @!P0 IMAD R9, R4.reuse, UR6, R7 ;  /* 0x0000000604098c24 */ /* 0x048fe4000f8e0207 */
[--C-:B------:R-:W-:Y:S02]  /*0130*/  IMAD R7, R4, UR6, R5.reuse ;  /* 0x0000000604077c24 */ /* 0x100fe4000f8e0205 */
[----:B------:R-:W-:-:S02]  /*0140*/  @P0 IMAD R9, R6, UR6, R5 ;  /* 0x0000000606090c24 */ /* 0x000fc4000f8e0205 */
[----:B----4-:R-:W-:-:S04]  /*0150*/  IMAD.WIDE R6, R7, 0x4, R2 ;  /* 0x0000000407067825 */ /* 0x010fc800078e0202 */
[----:B------:R-:W-:Y:S01]  /*0160*/  IMAD.WIDE R2, R9, 0x4, R2 ;  /* 0x0000000409027825 */ /* 0x000fe200078e0202 */
[----:B-----5:R1:W2:Y:S04]  /*0170*/  LDG.E R8, desc[UR8][R6.64] ;  /* 0x0000000806087981 */ /* 0x0202a8000c1e1900 */
[----:B------:R-:W3:Y:S01]  /*0180*/  LDG.E R13, desc[UR8][R2.64] ;  /* 0x00000008020d7981 */ /* 0x000ee2000c1e1900 */
[----:B------:R-:W-:Y:S01]  /*0190*/  MOV R4, 0x400 ;  /* 0x0000040000047802 */ /* 0x000fe20000000f00 */
[----:B0-----:R-:W-:Y:S01]  /*01a0*/  UISETP.GE.AND UP0, UPT, UR5, 0x1, UPT ;  /* 0x000000010500788c */ /* 0x001fe2000bf06270 */
[----:B------:R-:W1:Y:S02]  /*01b0*/  S2R R9, SR_CgaCtaId ;  /* 0x0000000000097919 */ /* 0x000e640000008800 */
[----:B------:R-:W-:-:S04]  /*01c0*/  IADD3 R5, PT, PT, R4, 0x1900, RZ ;  /* 0x0000190004057810 */ /* 0x000fc80007ffe0ff */
[C---:B-1----:R-:W-:Y:S01]  /*01d0*/  LEA R7, R9.reuse, R5, 0x18 ;  /* 0x0000000509077211 */ /* 0x042fe200078ec0ff */
[----:B------:R-:W-:Y:S01]  /*01e0*/  IMAD.SHL.U32 R5, R10, 0x4, RZ ;  /* 0x000000040a057824 */ /* 0x000fe200078e00ff */
[----:B------:R-:W-:-:S03]  /*01f0*/  LEA R11, R9, R4, 0x18 ;  /* 0x00000004090b7211 */ /* 0x000fc600078ec0ff */
[C---:B------:R-:W-:Y:S02]  /*0200*/  IMAD R6, R0.reuse, 0xa0, R7 ;  /* 0x000000a000067824 */ /* 0x040fe400078e0207 */
[----:B------:R-:W-:Y:S02]  /*0210*/  IMAD R10, R0, 0xa0, R11 ;  /* 0x000000a0000a7824 */ /* 0x000fe400078e020b */
[----:B------:R-:W-:Y:S01]  /*0220*/  IMAD.MOV.U32 R4, RZ, RZ, R7 ;  /* 0x000000ffff047224 */ /* 0x000fe200078e0007 */
[----:B------:R-:W-:Y:S01]  /*0230*/  IADD3 R9, PT, PT, R6, R5, RZ ;  /* 0x0000000506097210 */ /* 0x000fe20007ffe0ff */
[----:B------:R-:W-:Y:S01]  /*0240*/  IMAD.IADD R6, R5, 0x1, R10 ;  /* 0x0000000105067824 */ /* 0x000fe200078e020a */
[-C--:B------:R-:W-:Y:S02]  /*0250*/  @!P0 MOV R4, R11.reuse ;  /* 0x0000000b00048202 */ /* 0x080fe40000000f00 */
[----:B------:R-:W-:Y:S01]  /*0260*/  @P0 MOV R7, R11 ;  /* 0x0000000b00070202 */ /* 0x000fe20000000f00 */
[----:B--2---:R0:W-:Y:S04]  /*0270*/  STS [R9], R8 ;  /* 0x0000000809007388 */ /* 0x0041e80000000800 */
[----:B---3--:R0:W-:Y:S01]  /*0280*/  STS [R6], R13 ;  /* 0x0000000d06007388 */ /* 0x0081e20000000800 */
[----:B------:R-:W-:Y:S06]  /*0290*/  BAR.SYNC.DEFER_BLOCKING 0x0 ;  /* 0x0000000000007b1d */ /* 0x000fec0000010000 */
[----:B------:R-:W-:Y:S05]  /*02a0*/  BRA.U !UP0, `(.L_x_7) ;  /* 0x0000000108f87547 */ /* 0x000fea000b800000 */
[----:B------:R-:W-:Y:S01]  /*02b0*/  UISETP.GE.U32.AND UP1, UPT, UR5, 0x4, UPT ;  /* 0x000000040500788c */ /* 0x000fe2000bf26070 */
[----:B0-----:R-:W-:Y:S01]  /*02c0*/  IMAD.MOV.U32 R8, RZ, RZ, RZ ;  /* 0x000000ffff087224 */ /* 0x001fe200078e00ff */
[----:B------:R-:W-:-:S04]  /*02d0*/  ULOP3.LUT UR4, UR5, 0x3, URZ, 0xc0, !UPT ;  /* 0x0000000305047892 */ /* 0x000fc8000f8ec0ff */
[----:B------:R-:W-:-:S03]  /*02e0*/  UISETP.NE.AND UP0, UPT, UR4, URZ, UPT ;  /* 0x000000ff0400728c */ /* 0x000fc6000bf05270 */
[----:B------:R-:W-:Y:S08]  /*02f0*/  BRA.U !UP1, `(.L_x_8) ;  /* 0x00000001099c7547 */ /* 0x000ff0000b800000 */
[----:B------:R-:W-:Y:S01]  /*0300*/  ULOP3.LUT UR5, UR5, 0x7ffffffc, URZ, 0xc0, !UPT ;  /* 0x7ffffffc05057892 */ /* 0x000fe2000f8ec0ff */
[----:B------:R-:W-:Y:S01]  /*0310*/  IMAD R8, R0, 0xa0, R7 ;  /* 0x000000a000087824 */ /* 0x000fe200078e0207 */
[----:B------:R-:W-:Y:S02]  /*0320*/  IADD3 R10, PT, PT, R5, 0x140, R4 ;  /* 0x00000140050a7810 */ /* 0x000fe40007ffe004 */
[----:B------:R-:W-:Y:S02]  /*0330*/  UIADD3 UR6, UPT, UPT, -UR5, URZ, URZ ;  /* 0x000000ff05067290 */ /* 0x000fe4000fffe1ff */
[----:B------:R-:W-:Y:S01]  /*0340*/  IADD3 R9, PT, PT, R8, 0x8, RZ ;  /* 0x0000000808097810 */ /* 0x000fe20007ffe0ff */
[----:B------:R-:W-:-:S09]  /*0350*/  IMAD.U32 R8, RZ, RZ, UR5 ;  /* 0x00000005ff087e24 */ /* 0x000fd2000f8e00ff */
.L_x_9:
[----:B0-----:R-:W-:Y:S01]  /*0360*/  LDS R11, [R9+-0x8] ;  /* 0xfffff800090b7984 */ /* 0x001fe20000000800 */
[----:B------:R-:W-:-:S03]  /*0370*/  UIADD3 UR6, UPT, UPT, UR6, 0x4, URZ ;  /* 0x0000000406067890 */ /* 0x000fc6000fffe0ff */
[----:B------:R-:W0:Y:S01]  /*0380*/  LDS R12, [R10+-0x140] ;  /* 0xfffec0000a0c7984 */ /* 0x000e220000000800 */
[----:B------:R-:W-:-:S03]  /*0390*/  UISETP.NE.AND UP1, UPT, UR6, URZ, UPT ;  /* 0x000000ff0600728c */ /* 0x000fc6000bf25270 */
[----:B------:R-:W1:Y:S01]  /*03a0*/  LDS R13, [R6] ;  /* 0x00000000060d7984 */ /* 0x000e620000000800 */
[----:B0-----:R-:W-:-:S04]  /*03b0*/  IADD3 R14, PT, PT, R11, R12, RZ ;  /* 0x0000000c0b0e7210 */ /* 0x001fc80007ffe0ff */
[----:B-1----:R-:W-:-:S13]  /*03c0*/  ISETP.GT.U32.AND P0, PT, R13, R14, PT ;  /* 0x0000000e0d00720c */ /* 0x002fda0003f04070 */
[----:B------:R-:W-:Y:S01]  /*03d0*/  @P0 STS [R6], R14 ;  /* 0x0000000e06000388 */ /* 0x000fe20000000800 */
[----:B------:R-:W-:Y:S06]  /*03e0*/  BAR.SYNC.DEFER_BLOCKING 0x0 ;  /* 0x0000000000007b1d */ /* 0x000fec0000010000 */
[----:B------:R-:W-:Y:S04]  /*03f0*/  LDS R11, [R9+-0x4] ;  /* 0xfffffc00090b7984 */ /* 0x000fe80000000800 */
[----:B------:R-:W0:Y:S04]  /*0400*/  LDS R12, [R10+-0xa0] ;  /* 0xffff60000a0c7984 */ /* 0x000e280000000800 */
[----:B------:R-:W1:Y:S01]  /*0410*/  LDS R13, [R6] ;  /* 0x00000000060d7984 */ /* 0x000e620000000800 */
[----:B0-----:R-:W-:-:S05]  /*0420*/  IMAD.IADD R15, R11, 0x1, R12 ;  /* 0x000000010b0f7824 */ /* 0x001fca00078e020c */
[----:B-1----:R-:W-:-:S13]  /*0430*/  ISETP.GT.U32.AND P0, PT, R13, R15, PT ;  /* 0x0000000f0d00720c */ /* 0x002fda0003f04070 */
[----:B------:R-:W-:Y:S01]  /*0440*/  @P0 STS [R6], R15 ;  /* 0x0000000f06000388 */ /* 0x000fe20000000800 */
[----:B------:R-:W-:Y:S06]  /*0450*/  BAR.SYNC.DEFER_BLOCKING 0x0 ;  /* 0x0000000000007b1d */ /* 0x000fec0000010000 */
[----:B------:R-:W-:Y:S04]  /*0460*/  LDS R11, [R9] ;  /* 0x00000000090b7984 */ /* 0x000fe80000000800 */
[----:B------:R-:W0:Y:S04]  /*0470*/  LDS R12, [R10] ;  /* 0x000000000a0c7984 */ /* 0x000e280000000800 */
[----:B------:R-:W1:Y:S01]  /*0480*/  LDS R13, [R6] ;  /* 0x00000000060d7984 */ /* 0x000e620000000800 */
[----:B0-----:R-:W-:-:S04]  /*0490*/  IADD3 R14, PT, PT, R11, R12, RZ ;  /* 0x0000000c0b0e7210 */ /* 0x001fc80007ffe0ff */
[----:B-1----:R-:W-:-:S13]  /*04a0*/  ISETP.GT.U32.AND P0, PT, R13, R14, PT ;  /* 0x0000000e0d00720c */ /* 0x002fda0003f04070 */
[----:B------:R-:W-:Y:S01]  /*04b0*/  @P0 STS [R6], R14 ;  /* 0x0000000e06000388 */ /* 0x000fe20000000800 */
[----:B------:R-:W-:Y:S06]  /*04c0*/  BAR.SYNC.DEFER_BLOCKING 0x0 ;  /* 0x0000000000007b1d */ /* 0x000fec0000010000 */
[----:B------:R0:W-:Y:S04]  /*04d0*/  LDS R11, [R9+0x4] ;  /* 0x00000400090b7984 */ /* 0x0001e80000000800 */
[----:B------:R1:W2:Y:S04]  /*04e0*/  LDS R12, [R10+0xa0] ;  /* 0x0000a0000a0c7984 */ /* 0x0002a80000000800 */
[----:B------:R-:W3:Y:S01]  /*04f0*/  LDS R13, [R6] ;  /* 0x00000000060d7984 */ /* 0x000ee20000000800 */
[----:B0-----:R-:W-:Y:S01]  /*0500*/  IADD3 R9, PT, PT, R9, 0x10, RZ ;  /* 0x0000001009097810 */ /* 0x001fe20007ffe0ff */
[----:B-1----:R-:W-:-:S02]  /*0510*/  VIADD R10, R10, 0x280 ;  /* 0x000002800a0a7836 */ /* 0x002fc40000000000 */
[----:B--2---:R-:W-:-:S05]  /*0520*/  IMAD.IADD R11, R11, 0x1, R12 ;  /* 0x000000010b0b7824 */ /* 0x004fca00078e020c */
[----:B---3--:R-:W-:-:S13]  /*0530*/  ISETP.GT.U32.AND P0, PT, R13, R11, PT ;  /* 0x0000000b0d00720c */ /* 0x008fda0003f04070 */
[----:B------:R0:W-:Y:S01]  /*0540*/  @P0 STS [R6], R11 ;  /* 0x0000000b06000388 */ /* 0x0001e20000000800 */
[----:B------:R-:W-:Y:S06]  /*0550*/  BAR.SYNC.DEFER_BLOCKING 0x0 ;  /* 0x0000000000007b1d */ /* 0x000fec0000010000 */
[----:B------:R-:W-:Y:S05]  /*0560*/  BRA.U UP1, `(.L_x_9) ;  /* 0xfffffffd017c7547 */ /* 0x000fea000b83ffff */
.L_x_8:
[----:B------:R-:W-:Y:S05]  /*0570*/  BRA.U !UP0, `(.L_x_7) ;  /* 0x0000000108447547 */ /* 0x000fea000b800000 */
[----:B------:R-:W-:Y:S01]  /*0580*/  IMAD R5, R8, 0xa0, R5 ;  /* 0x000000a008057824 */ /* 0x000fe200078e0205 */
[----:B------:R-:W-:Y:S01]  /*0590*/  UIADD3 UR4, UPT, UPT, -UR4, URZ, URZ ;  /* 0x000000ff04047290 */ /* 0x000fe2000fffe1ff */
[----:B------:R-:W-:-:S03]  /*05a0*/  IMAD R0, R0, 0x28, R8 ;  /* 0x0000002800007824 */ /* 0x000fc600078e0208 */
[----:B------:R-:W-:Y:S02]  /*05b0*/  IADD3 R4, PT, PT, R5, R4, RZ ;  /* 0x0000000405047210 */ /* 0x000fe40007ffe0ff */
[----:B------:R-:W-:-:S07]  /*05c0*/  LEA R7, R0, R7, 0x2 ;  /* 0x0000000700077211 */ /* 0x000fce00078e10ff */
.L_x_10:
[----:B-1----:R1:W-:Y:S01]  /*05d0*/  LDS R0, [R7] ;  /* 0x0000000007007984 */ /* 0x0023e20000000800 */
[----:B------:R-:W-:-:S03]  /*05e0*/  UIADD3 UR4, UPT, UPT, UR4, 0x1, URZ ;  /* 0x0000000104047890 */ /* 0x000fc6000fffe0ff */
[----:B------:R2:W3:Y:S01]  /*05f0*/  LDS R5, [R4] ;  /* 0x0000000004057984 */ /* 0x0004e20000000800 */
[----:B------:R-:W-:-:S03]  /*0600*/  UISETP.NE.AND UP0, UPT, UR4, URZ, UPT ;  /* 0x000000ff0400728c */ /* 0x000fc6000bf05270 */
[----:B------:R-:W4:Y:S01]  /*0610*/  LDS R8, [R6] ;  /* 0x0000000006087984 */ /* 0x000f220000000800 */
[----:B-1----:R-:W-:Y:S02]  /*0620*/  IADD3 R7, PT, PT, R7, 0x4, RZ ;  /* 0x0000000407077810 */ /* 0x002fe40007ffe0ff */
[----:B--2---:R-:W-:Y:S01]  /*0630*/  IADD3 R4, PT, PT, R4, 0xa0, RZ ;  /* 0x000000a004047810 */ /* 0x004fe20007ffe0ff */
[----:B---3--:R-:W-:-:S05]  /*0640*/  IMAD.IADD R5, R0, 0x1, R5 ;  /* 0x0000000100057824 */ /* 0x008fca00078e0205 */
[----:B----4-:R-:W-:-:S13]  /*0650*/  ISETP.GT.U32.AND P0, PT, R8, R5, PT ;  /* 0x000000050800720c */ /* 0x010fda0003f04070 */
[----:B------:R1:W-:Y:S01]  /*0660*/  @P0 STS [R6], R5 ;  /* 0x0000000506000388 */ /* 0x0003e20000000800 */
[----:B------:R-:W-:Y:S06]  /*0670*/  BAR.SYNC.DEFER_BLOCKING 0x0 ;  /* 0x0000000000007b1d */ /* 0x000fec0000010000 */
[----:B------:R-:W-:Y:S05]  /*0680*/  BRA.U UP0, `(.L_x_10) ;  /* 0xfffffffd00d07547 */ /* 0x000fea000b83ffff */
.L_x_7:
[----:B-1----:R-:W1:Y:S04]  /*0690*/  LDS R5, [R6] ;  /* 0x0000000006057984 */ /* 0x002e680000000800 */
[----:B-1----:R-:W-:Y:S01]  /*06a0*/  STG.E desc[UR8][R2.64], R5 ;  /* 0x0000000502007986 */ /* 0x002fe2000c101908 */
[----:B------:R-:W-:Y:S05]  /*06b0*/  EXIT ;  /* 0x000000000000794d */ /* 0x000fea0003800000 */
.L_x_11:
        /* <DEDUP_REMOVED lines=12> */
.L_x_19:


//--------------------- .text._Z10cal_phase1ii    --------------------------
	.section	.text._Z10cal_phase1ii,"ax",@progbits
	.align	128
        .global         _Z10cal_phase1ii
        .type           _Z10cal_phase1ii,@function
        .size           _Z10cal_phase1ii,(.L_x_20 - _Z10cal_phase1ii)
        .other          _Z10cal_phase1ii,@"STO_CUDA_ENTRY STV_DEFAULT"
_Z10cal_phase1ii:
.text._Z10cal_phase1ii:
[----:B------:R-:W-:Y:S01]  /*0000*/  LDC R1, c[0x0][0x37c] ;  /* 0x0000df00ff017b82 */ /* 0x000fe20000000800 */
[----:B------:R-:W0:Y:S01]  /*0010*/  S2R R8, SR_TID.X ;  /* 0x0000000000087919 */ /* 0x000e220000002100 */
[----:B------:R-:W0:Y:S06]  /*0020*/  LDCU UR4, c[0x0][0x384] ;  /* 0x00007080ff0477ac */ /* 0x000e2c0008000800 */
[----:B------:R-:W1:Y:S01]  /*0030*/  LDC.64 R2, c[0x3][RZ] ;  /* 0x00c00000ff027b82 */ /* 0x000e620000000a00 */
[----:B------:R-:W2:Y:S01]  /*0040*/  S2R R0, SR_TID.Y ;  /* 0x0000000000007919 */ /* 0x000ea20000002200 */
[----:B------:R-:W2:Y:S01]  /*0050*/  LDCU UR5, c[0x3][0x8] ;  /* 0x00c00100ff0577ac */ /* 0x000ea20008000800 */
[----:B------:R-:W3:Y:S01]  /*0060*/  LDCU.64 UR8, c[0x0][0x358] ;  /* 0x00006b00ff0877ac */ /* 0x000ee20008000a00 */
[----:B0-----:R-:W-:-:S04]  /*0070*/  VIADD R5, R8, UR4 ;  /* 0x0000000408057c36 */ /* 0x001fc80008000000 */
[----:B--2---:R-:W-:Y:S01]  /*0080*/  IMAD R5, R0, UR5, R5 ;  /* 0x0000000500057c24 */ /* 0x004fe2000f8e0205 */
[----:B------:R-:W0:Y:S01]  /*0090*/  S2R R4, SR_CgaCtaId ;  /* 0x0000000000047919 */ /* 0x000e220000008800 */
[----:B------:R-:W-:Y:S01]  /*00a0*/  IMAD.SHL.U32 R8, R8, 0x4, RZ ;  /* 0x0000000408087824 */ /* 0x000fe200078e00ff */
[----:B------:R-:W2:Y:S01]  /*00b0*/  LDCU UR5, c[0x0][0x380] ;  /* 0x00007000ff0577ac */ /* 0x000ea20008000800 */
[----:B-1----:R-:W-:-:S05]  /*00c0*/  IMAD.WIDE R2, R5, 0x4, R2 ;  /* 0x0000000405027825 */ /* 0x002fca00078e0202 */
[----:B---3--:R-:W3:Y:S01]  /*00d0*/  LDG.E R7, desc[UR8][R2.64] ;  /* 0x0000000802077981 */ /* 0x008ee2000c1e1900 */
[----:B------:R-:W-:Y:S01]  /*00e0*/  MOV R5, 0x400 ;  /* 0x0000040000057802 */ /* 0x000fe20000000f00 */
[----:B--2---:R-:W-:-:S03]  /*00f0*/  UISETP.GE.AND UP0, UPT, UR5, 0x1, UPT ;  /* 0x000000010500788c */ /* 0x004fc6000bf06270 */
[----:B0-----:R-:W-:-:S05]  /*0100*/  LEA R5, R4, R5, 0x18 ;  /* 0x0000000504057211 */ /* 0x001fca00078ec0ff */
[----:B------:R-:W-:-:S05]  /*0110*/  IMAD R6, R0, 0xa0, R5 ;  /* 0x000000a000067824 */ /* 0x000fca00078e0205 */
[----:B------:R-:W-:-:S05]  /*0120*/  IADD3 R4, PT, PT, R6, R8, RZ ;  /* 0x0000000806047210 */ /* 0x000fca0007ffe0ff */
        /* <DEDUP_REMOVED lines=9> */
[----:B------:R-:W-:Y:S02]  /*01c0*/  IADD3 R6, PT, PT, R6, 0x8, RZ ;  /* 0x0000000806067810 */ /* 0x000fe40007ffe0ff */
[----:B------:R-:W-:Y:S01]  /*01d0*/  IADD3 R9, PT, PT, R8, 0x140, R5 ;  /* 0x0000014008097810 */ /* 0x000fe20007ffe005 */
[----:B------:R-:W-:Y:S02]  /*01e0*/  UIADD3 UR6, UPT, UPT, -UR5, URZ, URZ ;  /* 0x000000ff05067290 */ /* 0x000fe4000fffe1ff */
[----:B------:R-:W-:-:S10]  /*01f0*/  IMAD.U32 R7, RZ, RZ, UR5 ;  /* 0x00000005ff077e24 */ /* 0x000fd4000f8e00ff */
.L_x_14:
[----:B------:R-:W-:Y:S01]  /*0200*/  LDS R10, [R6+-0x8] ;  /* 0xfffff800060a7984 */ /* 0x000fe20000000800 */
[----:B------:R-:W-:-:S03]  /*0210*/  UIADD3 UR6, UPT, UPT, UR6, 0x4, URZ ;  /* 0x0000000406067890 */ /* 0x000fc6000fffe0ff */
[----:B0-----:R-:W0:Y:S01]  /*0220*/  LDS R11, [R9+-0x140] ;  /* 0xfffec000090b7984 */ /* 0x001e220000000800 */
        /* <DEDUP_REMOVED lines=30> */
.L_x_13:
[----:B------:R-:W-:Y:S05]  /*0410*/  BRA.U !UP0, `(.L_x_12) ;  /* 0x0000000108447547 */ /* 0x000fea000b800000 */
[----:B------:R-:W-:Y:S01]  /*0420*/  IMAD R8, R7, 0xa0, R8 ;  /* 0x000000a007087824 */ /* 0x000fe200078e0208 */
[----:B------:R-:W-:Y:S01]  /*0430*/  UIADD3 UR4, UPT, UPT, -UR4, URZ, URZ ;  /* 0x000000ff04047290 */ /* 0x000fe2000fffe1ff */
[----:B------:R-:W-:-:S03]  /*0440*/  IMAD R0, R0, 0x28, R7 ;  /* 0x0000002800007824 */ /* 0x000fc600078e0207 */
[----:B------:R-:W-:Y:S01]  /*0450*/  IADD3 R8, PT, PT, R5, R8, RZ ;  /* 0x0000000805087210 */ /* 0x000fe20007ffe0ff */
[----:B------:R-:W-:-:S07]  /*0460*/  IMAD.U32 R5, R0, 0x4, R5 ;  /* 0x0000000400057824 */ /* 0x000fce00078e0005 */
.L_x_15:
[----:B-1----:R1:W-:Y:S01]  /*0470*/  LDS R0, [R5] ;  /* 0x0000000005007984 */ /* 0x0023e20000000800 */
[----:B------:R-:W-:-:S03]  /*0480*/  UIADD3 UR4, UPT, UPT, UR4, 0x1, URZ ;  /* 0x0000000104047890 */ /* 0x000fc6000fffe0ff */
[----:B------:R2:W3:Y:S01]  /*0490*/  LDS R7, [R8] ;  /* 0x0000000008077984 */ /* 0x0004e20000000800 */
[----:B------:R-:W-:-:S03]  /*04a0*/  UISETP.NE.AND UP0, UPT, UR4, URZ, UPT ;  /* 0x000000ff0400728c */ /* 0x000fc6000bf05270 */
[----:B------:R-:W4:Y:S01]  /*04b0*/  LDS R6, [R4] ;  /* 0x0000000004067984 */ /* 0x000f220000000800 */
[----:B-1----:R-:W-:Y:S01]  /*04c0*/  VIADD R5, R5, 0x4 ;  /* 0x0000000405057836 */ /* 0x002fe20000000000 */
[----:B--2---:R-:W-:Y:S02]  /*04d0*/  IADD3 R8, PT, PT, R8, 0xa0, RZ ;  /* 0x000000a008087810 */ /* 0x004fe40007ffe0ff */
[----:B---3--:R-:W-:-:S04]  /*04e0*/  IADD3 R7, PT, PT, R0, R7, RZ ;  /* 0x0000000700077210 */ /* 0x008fc80007ffe0ff */
[----:B----4-:R-:W-:-:S13]  /*04f0*/  ISETP.GT.U32.AND P0, PT, R6, R7, PT ;  /* 0x000000070600720c */ /* 0x010fda0003f04070 */
[----:B------:R1:W-:Y:S01]  /*0500*/  @P0 STS [R4], R7 ;  /* 0x0000000704000388 */ /* 0x0003e20000000800 */
[----:B------:R-:W-:Y:S06]  /*0510*/  BAR.SYNC.DEFER_BLOCKING 0x0 ;  /* 0x0000000000007b1d */ /* 0x000fec0000010000 */
[----:B------:R-:W-:Y:S05]  /*0520*/  BRA.U UP0, `(.L_x_15) ;  /* 0xfffffffd00d07547 */ /* 0x000fea000b83ffff */
.L_x_12:
[----:B------:R-:W2:Y:S04]  /*0530*/  LDS R5, [R4] ;  /* 0x0000000004057984 */ /* 0x000ea80000000800 */
[----:B--2---:R-:W-:Y:S01]  /*0540*/  STG.E desc[UR8][R2.64], R5 ;  /* 0x0000000502007986 */ /* 0x004fe2000c101908 */
[----:B------:R-:W-:Y:S05]  /*0550*/  EXIT ;  /* 0x000000000000794d */ /* 0x000fea0003800000 */
.L_x_16:
        /* <DEDUP_REMOVED lines=10> */
.L_x_20:


//--------------------- .nv.shared.reserved.0     --------------------------
	.section	.nv.shared.reserved.0,"aw",@nobits
	.weak		__nv_reservedSMEM_offset_0_alias
	.size		__nv_reservedSMEM_offset_0_alias, 0, 64
	.other		__nv_reservedSMEM_offset_0_alias,@"STO_CUDA_RESERVED_SHARED STV_DEFAULT"
__nv_reservedSMEM_offset_0_alias:
	.zero		0
	.zero		64


//--------------------- .nv.shared._Z10cal_phase3ii --------------------------
	.section	.nv.shared._Z10cal_phase3ii,"aw",@nobits
	.sectionflags	@""
	.align	4
.nv.shared._Z10cal_phase3ii:
	.zero		20224


//--------------------- .nv.shared._Z10cal_phase2ii --------------------------
	.section	.nv.shared._Z10cal_phase2ii,"aw",@nobits
	.sectionflags	@""
	.align	4
.nv.shared._Z10cal_phase2ii:
	.zero		13824


//--------------------- .nv.shared._Z10cal_phase1ii --------------------------
	.section	.nv.shared._Z10cal_phase1ii,"aw",@nobits
	.sectionflags	@""
	.align	4
.nv.shared._Z10cal_phase1ii:
	.zero		7424


//--------------------- .nv.constant0._Z7set_infv --------------------------
	.section	.nv.constant0._Z7set_infv,"a",@progbits
	.sectionflags	@""
	.align	4
.nv.constant0._Z7set_infv:
	.zero		896


//--------------------- .nv.constant0._Z10cal_phase3ii --------------------------
	.section	.nv.constant0._Z10cal_phase3ii,"a",@progbits
	.sectionflags	@""
	.align	4
.nv.constant0._Z10cal_phase3ii:
	.zero		904


//--------------------- .nv.constant0._Z10cal_phase2ii --------------------------
	.section	.nv.constant0._Z10cal_phase2ii,"a",@progbits
	.sectionflags	@""
	.align	4
.nv.constant0._Z10cal_phase2ii:
	.zero		904


//--------------------- .nv.constant0._Z10cal_phase1ii --------------------------
	.section	.nv.constant0._Z10cal_phase1ii,"a",@progbits
	.sectionflags	@""
	.align	4
.nv.constant0._Z10cal_phase1ii:
	.zero		904


//--------------------- SYMBOLS --------------------------

	.type		.nv.reservedSmem.offset0,@object
	.size		.nv.reservedSmem.offset0,0x4
	.type		.nv.reservedSmem.cap,@object
	.size		.nv.reservedSmem.cap,0x4
